//
// Generated by NVIDIA NVVM Compiler
//
// Compiler Build ID: CL-36424714
// Cuda compilation tools, release 13.0, V13.0.88
// Based on NVVM 20.0.0
//

.version 9.0
.target sm_100
.address_size 64

	// .globl	_Z10add_sharedPiS_S_i
.const .align 4 .b8 a_const[512];
.const .align 4 .b8 b_const[512];
.const .align 4 .b8 c_const[512];
.const .align 1 .b8 caesar_0[128];
.const .align 1 .b8 caesar_1[128];
.const .align 1 .b8 caesar_2[128];
// _ZZ10add_sharedPiS_S_iE5a_tmp has been demoted
// _ZZ10add_sharedPiS_S_iE5b_tmp has been demoted
// _ZZ10add_sharedPiS_S_iE5c_tmp has been demoted
// _ZZ10sub_sharedPiS_S_iE5a_tmp has been demoted
// _ZZ10sub_sharedPiS_S_iE5b_tmp has been demoted
// _ZZ10sub_sharedPiS_S_iE5c_tmp has been demoted
// _ZZ11mult_sharedPiS_S_iE5a_tmp has been demoted
// _ZZ11mult_sharedPiS_S_iE5b_tmp has been demoted
// _ZZ11mult_sharedPiS_S_iE5c_tmp has been demoted
// _ZZ10mod_sharedPiS_S_iE5a_tmp has been demoted
// _ZZ10mod_sharedPiS_S_iE5b_tmp has been demoted
// _ZZ10mod_sharedPiS_S_iE5c_tmp has been demoted
// _ZZ13caesar_sharedPcS_iiE5a_tmp has been demoted
// _ZZ13caesar_sharedPcS_iiE5b_tmp has been demoted

.visible .entry _Z10add_sharedPiS_S_i(
	.param .u64 .ptr .align 1 _Z10add_sharedPiS_S_i_param_0,
	.param .u64 .ptr .align 1 _Z10add_sharedPiS_S_i_param_1,
	.param .u64 .ptr .align 1 _Z10add_sharedPiS_S_i_param_2,
	.param .u32 _Z10add_sharedPiS_S_i_param_3
)
{
	.reg .pred 	%p<19>;
	.reg .b32 	%r<175>;
	.reg .b64 	%rd<27>;
	// demoted variable
	.shared .align 4 .b8 _ZZ10add_sharedPiS_S_iE5a_tmp[512];
	// demoted variable
	.shared .align 4 .b8 _ZZ10add_sharedPiS_S_iE5b_tmp[512];
	// demoted variable
	.shared .align 4 .b8 _ZZ10add_sharedPiS_S_iE5c_tmp[512];
	ld.param.u64 	%rd6, [_Z10add_sharedPiS_S_i_param_0];
	ld.param.u64 	%rd7, [_Z10add_sharedPiS_S_i_param_1];
	ld.param.u64 	%rd5, [_Z10add_sharedPiS_S_i_param_2];
	ld.param.u32 	%r56, [_Z10add_sharedPiS_S_i_param_3];
	cvta.to.global.u64 	%rd1, %rd6;
	cvta.to.global.u64 	%rd2, %rd7;
	mov.u32 	%r57, %ctaid.x;
	mov.u32 	%r58, %ntid.x;
	mul.lo.s32 	%r1, %r57, %r58;
	mov.u32 	%r2, %tid.x;
	add.s32 	%r3, %r1, %r2;
	setp.lt.s32 	%p1, %r56, 1;
	@%p1 bra 	$L__BB0_13;
	and.b32  	%r4, %r56, 15;
	setp.lt.u32 	%p2, %r56, 16;
	mov.b32 	%r161, 0;
	@%p2 bra 	$L__BB0_4;
	and.b32  	%r161, %r56, 2147483632;
	neg.s32 	%r159, %r161;
	add.s64 	%rd3, %rd1, 32;
	shl.b32 	%r60, %r3, 2;
	mov.u32 	%r61, _ZZ10add_sharedPiS_S_iE5a_tmp;
	add.s32 	%r62, %r60, %r61;
	add.s32 	%r157, %r62, 32;
	mov.u32 	%r158, %r3;
$L__BB0_3:
	.pragma "nounroll";
	mul.wide.s32 	%rd8, %r158, 4;
	add.s64 	%rd9, %rd3, %rd8;
	ld.global.u32 	%r63, [%rd9+-32];
	st.shared.u32 	[%r157+-32], %r63;
	ld.global.u32 	%r64, [%rd9+-28];
	st.shared.u32 	[%r157+-28], %r64;
	ld.global.u32 	%r65, [%rd9+-24];
	st.shared.u32 	[%r157+-24], %r65;
	ld.global.u32 	%r66, [%rd9+-20];
	st.shared.u32 	[%r157+-20], %r66;
	ld.global.u32 	%r67, [%rd9+-16];
	st.shared.u32 	[%r157+-16], %r67;
	ld.global.u32 	%r68, [%rd9+-12];
	st.shared.u32 	[%r157+-12], %r68;
	ld.global.u32 	%r69, [%rd9+-8];
	st.shared.u32 	[%r157+-8], %r69;
	ld.global.u32 	%r70, [%rd9+-4];
	st.shared.u32 	[%r157+-4], %r70;
	ld.global.u32 	%r71, [%rd9];
	st.shared.u32 	[%r157], %r71;
	ld.global.u32 	%r72, [%rd9+4];
	st.shared.u32 	[%r157+4], %r72;
	ld.global.u32 	%r73, [%rd9+8];
	st.shared.u32 	[%r157+8], %r73;
	ld.global.u32 	%r74, [%rd9+12];
	st.shared.u32 	[%r157+12], %r74;
	ld.global.u32 	%r75, [%rd9+16];
	st.shared.u32 	[%r157+16], %r75;
	ld.global.u32 	%r76, [%rd9+20];
	st.shared.u32 	[%r157+20], %r76;
	ld.global.u32 	%r77, [%rd9+24];
	st.shared.u32 	[%r157+24], %r77;
	ld.global.u32 	%r78, [%rd9+28];
	st.shared.u32 	[%r157+28], %r78;
	add.s32 	%r159, %r159, 16;
	add.s32 	%r158, %r158, 16;
	add.s32 	%r157, %r157, 64;
	setp.ne.s32 	%p3, %r159, 0;
	@%p3 bra 	$L__BB0_3;
$L__BB0_4:
	setp.eq.s32 	%p4, %r4, 0;
	@%p4 bra 	$L__BB0_13;
	and.b32  	%r15, %r56, 7;
	setp.lt.u32 	%p5, %r4, 8;
	@%p5 bra 	$L__BB0_7;
	add.s32 	%r79, %r161, %r3;
	mul.wide.s32 	%rd10, %r79, 4;
	add.s64 	%rd11, %rd1, %rd10;
	ld.global.u32 	%r80, [%rd11];
	shl.b32 	%r81, %r79, 2;
	mov.u32 	%r82, _ZZ10add_sharedPiS_S_iE5a_tmp;
	add.s32 	%r83, %r82, %r81;
	st.shared.u32 	[%r83], %r80;
	ld.global.u32 	%r84, [%rd11+4];
	st.shared.u32 	[%r83+4], %r84;
	ld.global.u32 	%r85, [%rd11+8];
	st.shared.u32 	[%r83+8], %r85;
	ld.global.u32 	%r86, [%rd11+12];
	st.shared.u32 	[%r83+12], %r86;
	ld.global.u32 	%r87, [%rd11+16];
	st.shared.u32 	[%r83+16], %r87;
	ld.global.u32 	%r88, [%rd11+20];
	st.shared.u32 	[%r83+20], %r88;
	ld.global.u32 	%r89, [%rd11+24];
	st.shared.u32 	[%r83+24], %r89;
	ld.global.u32 	%r90, [%rd11+28];
	st.shared.u32 	[%r83+28], %r90;
	add.s32 	%r161, %r161, 8;
$L__BB0_7:
	setp.eq.s32 	%p6, %r15, 0;
	@%p6 bra 	$L__BB0_13;
	and.b32  	%r18, %r56, 3;
	setp.lt.u32 	%p7, %r15, 4;
	@%p7 bra 	$L__BB0_10;
	add.s32 	%r91, %r161, %r3;
	mul.wide.s32 	%rd12, %r91, 4;
	add.s64 	%rd13, %rd1, %rd12;
	ld.global.u32 	%r92, [%rd13];
	shl.b32 	%r93, %r91, 2;
	mov.u32 	%r94, _ZZ10add_sharedPiS_S_iE5a_tmp;
	add.s32 	%r95, %r94, %r93;
	st.shared.u32 	[%r95], %r92;
	ld.global.u32 	%r96, [%rd13+4];
	st.shared.u32 	[%r95+4], %r96;
	ld.global.u32 	%r97, [%rd13+8];
	st.shared.u32 	[%r95+8], %r97;
	ld.global.u32 	%r98, [%rd13+12];
	st.shared.u32 	[%r95+12], %r98;
	add.s32 	%r161, %r161, 4;
$L__BB0_10:
	setp.eq.s32 	%p8, %r18, 0;
	@%p8 bra 	$L__BB0_13;
	add.s32 	%r99, %r2, %r161;
	add.s32 	%r164, %r99, %r1;
	shl.b32 	%r100, %r164, 2;
	mov.u32 	%r101, _ZZ10add_sharedPiS_S_iE5a_tmp;
	add.s32 	%r165, %r101, %r100;
	neg.s32 	%r163, %r18;
$L__BB0_12:
	.pragma "nounroll";
	mul.wide.s32 	%rd14, %r164, 4;
	add.s64 	%rd15, %rd1, %rd14;
	ld.global.u32 	%r102, [%rd15];
	st.shared.u32 	[%r165], %r102;
	add.s32 	%r165, %r165, 4;
	add.s32 	%r164, %r164, 1;
	add.s32 	%r163, %r163, 1;
	setp.ne.s32 	%p9, %r163, 0;
	@%p9 bra 	$L__BB0_12;
$L__BB0_13:
	setp.lt.s32 	%p10, %r56, 1;
	bar.sync 	0;
	@%p10 bra 	$L__BB0_26;
	and.b32  	%r30, %r56, 15;
	setp.lt.u32 	%p11, %r56, 16;
	mov.b32 	%r170, 0;
	@%p11 bra 	$L__BB0_17;
	and.b32  	%r170, %r56, 2147483632;
	neg.s32 	%r168, %r170;
	add.s64 	%rd4, %rd2, 32;
	shl.b32 	%r104, %r3, 2;
	mov.u32 	%r105, _ZZ10add_sharedPiS_S_iE5b_tmp;
	add.s32 	%r106, %r104, %r105;
	add.s32 	%r166, %r106, 32;
	mov.u32 	%r167, %r3;
$L__BB0_16:
	.pragma "nounroll";
	mul.wide.s32 	%rd16, %r167, 4;
	add.s64 	%rd17, %rd4, %rd16;
	ld.global.u32 	%r107, [%rd17+-32];
	st.shared.u32 	[%r166+-32], %r107;
	ld.global.u32 	%r108, [%rd17+-28];
	st.shared.u32 	[%r166+-28], %r108;
	ld.global.u32 	%r109, [%rd17+-24];
	st.shared.u32 	[%r166+-24], %r109;
	ld.global.u32 	%r110, [%rd17+-20];
	st.shared.u32 	[%r166+-20], %r110;
	ld.global.u32 	%r111, [%rd17+-16];
	st.shared.u32 	[%r166+-16], %r111;
	ld.global.u32 	%r112, [%rd17+-12];
	st.shared.u32 	[%r166+-12], %r112;
	ld.global.u32 	%r113, [%rd17+-8];
	st.shared.u32 	[%r166+-8], %r113;
	ld.global.u32 	%r114, [%rd17+-4];
	st.shared.u32 	[%r166+-4], %r114;
	ld.global.u32 	%r115, [%rd17];
	st.shared.u32 	[%r166], %r115;
	ld.global.u32 	%r116, [%rd17+4];
	st.shared.u32 	[%r166+4], %r116;
	ld.global.u32 	%r117, [%rd17+8];
	st.shared.u32 	[%r166+8], %r117;
	ld.global.u32 	%r118, [%rd17+12];
	st.shared.u32 	[%r166+12], %r118;
	ld.global.u32 	%r119, [%rd17+16];
	st.shared.u32 	[%r166+16], %r119;
	ld.global.u32 	%r120, [%rd17+20];
	st.shared.u32 	[%r166+20], %r120;
	ld.global.u32 	%r121, [%rd17+24];
	st.shared.u32 	[%r166+24], %r121;
	ld.global.u32 	%r122, [%rd17+28];
	st.shared.u32 	[%r166+28], %r122;
	add.s32 	%r168, %r168, 16;
	add.s32 	%r167, %r167, 16;
	add.s32 	%r166, %r166, 64;
	setp.ne.s32 	%p12, %r168, 0;
	@%p12 bra 	$L__BB0_16;
$L__BB0_17:
	setp.eq.s32 	%p13, %r30, 0;
	@%p13 bra 	$L__BB0_26;
	and.b32  	%r41, %r56, 7;
	setp.lt.u32 	%p14, %r30, 8;
	@%p14 bra 	$L__BB0_20;
	add.s32 	%r123, %r170, %r3;
	mul.wide.s32 	%rd18, %r123, 4;
	add.s64 	%rd19, %rd2, %rd18;
	ld.global.u32 	%r124, [%rd19];
	shl.b32 	%r125, %r123, 2;
	mov.u32 	%r126, _ZZ10add_sharedPiS_S_iE5b_tmp;
	add.s32 	%r127, %r126, %r125;
	st.shared.u32 	[%r127], %r124;
	ld.global.u32 	%r128, [%rd19+4];
	st.shared.u32 	[%r127+4], %r128;
	ld.global.u32 	%r129, [%rd19+8];
	st.shared.u32 	[%r127+8], %r129;
	ld.global.u32 	%r130, [%rd19+12];
	st.shared.u32 	[%r127+12], %r130;
	ld.global.u32 	%r131, [%rd19+16];
	st.shared.u32 	[%r127+16], %r131;
	ld.global.u32 	%r132, [%rd19+20];
	st.shared.u32 	[%r127+20], %r132;
	ld.global.u32 	%r133, [%rd19+24];
	st.shared.u32 	[%r127+24], %r133;
	ld.global.u32 	%r134, [%rd19+28];
	st.shared.u32 	[%r127+28], %r134;
	add.s32 	%r170, %r170, 8;
$L__BB0_20:
	setp.eq.s32 	%p15, %r41, 0;
	@%p15 bra 	$L__BB0_26;
	and.b32  	%r44, %r56, 3;
	setp.lt.u32 	%p16, %r41, 4;
	@%p16 bra 	$L__BB0_23;
	add.s32 	%r135, %r170, %r3;
	mul.wide.s32 	%rd20, %r135, 4;
	add.s64 	%rd21, %rd2, %rd20;
	ld.global.u32 	%r136, [%rd21];
	shl.b32 	%r137, %r135, 2;
	mov.u32 	%r138, _ZZ10add_sharedPiS_S_iE5b_tmp;
	add.s32 	%r139, %r138, %r137;
	st.shared.u32 	[%r139], %r136;
	ld.global.u32 	%r140, [%rd21+4];
	st.shared.u32 	[%r139+4], %r140;
	ld.global.u32 	%r141, [%rd21+8];
	st.shared.u32 	[%r139+8], %r141;
	ld.global.u32 	%r142, [%rd21+12];
	st.shared.u32 	[%r139+12], %r142;
	add.s32 	%r170, %r170, 4;
$L__BB0_23:
	setp.eq.s32 	%p17, %r44, 0;
	@%p17 bra 	$L__BB0_26;
	add.s32 	%r143, %r2, %r170;
	add.s32 	%r173, %r143, %r1;
	shl.b32 	%r144, %r173, 2;
	mov.u32 	%r145, _ZZ10add_sharedPiS_S_iE5b_tmp;
	add.s32 	%r174, %r145, %r144;
	neg.s32 	%r172, %r44;
$L__BB0_25:
	.pragma "nounroll";
	mul.wide.s32 	%rd22, %r173, 4;
	add.s64 	%rd23, %rd2, %rd22;
	ld.global.u32 	%r146, [%rd23];
	st.shared.u32 	[%r174], %r146;
	add.s32 	%r174, %r174, 4;
	add.s32 	%r173, %r173, 1;
	add.s32 	%r172, %r172, 1;
	setp.ne.s32 	%p18, %r172, 0;
	@%p18 bra 	$L__BB0_25;
$L__BB0_26:
	cvta.to.global.u64 	%rd24, %rd5;
	bar.sync 	0;
	shl.b32 	%r147, %r3, 2;
	mov.u32 	%r148, _ZZ10add_sharedPiS_S_iE5a_tmp;
	add.s32 	%r149, %r148, %r147;
	ld.shared.u32 	%r150, [%r149];
	mov.u32 	%r151, _ZZ10add_sharedPiS_S_iE5b_tmp;
	add.s32 	%r152, %r151, %r147;
	ld.shared.u32 	%r153, [%r152];
	add.s32 	%r154, %r153, %r150;
	mov.u32 	%r155, _ZZ10add_sharedPiS_S_iE5c_tmp;
	add.s32 	%r156, %r155, %r147;
	st.shared.u32 	[%r156], %r154;
	mul.wide.s32 	%rd25, %r3, 4;
	add.s64 	%rd26, %rd24, %rd25;
	st.global.u32 	[%rd26], %r154;
	ret;

}
	// .globl	_Z10sub_sharedPiS_S_i
.visible .entry _Z10sub_sharedPiS_S_i(
	.param .u64 .ptr .align 1 _Z10sub_sharedPiS_S_i_param_0,
	.param .u64 .ptr .align 1 _Z10sub_sharedPiS_S_i_param_1,
	.param .u64 .ptr .align 1 _Z10sub_sharedPiS_S_i_param_2,
	.param .u32 _Z10sub_sharedPiS_S_i_param_3
)
{
	.reg .pred 	%p<19>;
	.reg .b32 	%r<175>;
	.reg .b64 	%rd<27>;
	// demoted variable
	.shared .align 4 .b8 _ZZ10sub_sharedPiS_S_iE5a_tmp[512];
	// demoted variable
	.shared .align 4 .b8 _ZZ10sub_sharedPiS_S_iE5b_tmp[512];
	// demoted variable
	.shared .align 4 .b8 _ZZ10sub_sharedPiS_S_iE5c_tmp[512];
	ld.param.u64 	%rd6, [_Z10sub_sharedPiS_S_i_param_0];
	ld.param.u64 	%rd7, [_Z10sub_sharedPiS_S_i_param_1];
	ld.param.u64 	%rd5, [_Z10sub_sharedPiS_S_i_param_2];
	ld.param.u32 	%r56, [_Z10sub_sharedPiS_S_i_param_3];
	cvta.to.global.u64 	%rd1, %rd6;
	cvta.to.global.u64 	%rd2, %rd7;
	mov.u32 	%r57, %ctaid.x;
	mov.u32 	%r58, %ntid.x;
	mul.lo.s32 	%r1, %r57, %r58;
	mov.u32 	%r2, %tid.x;
	add.s32 	%r3, %r1, %r2;
	setp.lt.s32 	%p1, %r56, 1;
	@%p1 bra 	$L__BB1_13;
	and.b32  	%r4, %r56, 15;
	setp.lt.u32 	%p2, %r56, 16;
	mov.b32 	%r161, 0;
	@%p2 bra 	$L__BB1_4;
	and.b32  	%r161, %r56, 2147483632;
	neg.s32 	%r159, %r161;
	add.s64 	%rd3, %rd1, 32;
	shl.b32 	%r60, %r3, 2;
	mov.u32 	%r61, _ZZ10sub_sharedPiS_S_iE5a_tmp;
	add.s32 	%r62, %r60, %r61;
	add.s32 	%r157, %r62, 32;
	mov.u32 	%r158, %r3;
$L__BB1_3:
	.pragma "nounroll";
	mul.wide.s32 	%rd8, %r158, 4;
	add.s64 	%rd9, %rd3, %rd8;
	ld.global.u32 	%r63, [%rd9+-32];
	st.shared.u32 	[%r157+-32], %r63;
	ld.global.u32 	%r64, [%rd9+-28];
	st.shared.u32 	[%r157+-28], %r64;
	ld.global.u32 	%r65, [%rd9+-24];
	st.shared.u32 	[%r157+-24], %r65;
	ld.global.u32 	%r66, [%rd9+-20];
	st.shared.u32 	[%r157+-20], %r66;
	ld.global.u32 	%r67, [%rd9+-16];
	st.shared.u32 	[%r157+-16], %r67;
	ld.global.u32 	%r68, [%rd9+-12];
	st.shared.u32 	[%r157+-12], %r68;
	ld.global.u32 	%r69, [%rd9+-8];
	st.shared.u32 	[%r157+-8], %r69;
	ld.global.u32 	%r70, [%rd9+-4];
	st.shared.u32 	[%r157+-4], %r70;
	ld.global.u32 	%r71, [%rd9];
	st.shared.u32 	[%r157], %r71;
	ld.global.u32 	%r72, [%rd9+4];
	st.shared.u32 	[%r157+4], %r72;
	ld.global.u32 	%r73, [%rd9+8];
	st.shared.u32 	[%r157+8], %r73;
	ld.global.u32 	%r74, [%rd9+12];
	st.shared.u32 	[%r157+12], %r74;
	ld.global.u32 	%r75, [%rd9+16];
	st.shared.u32 	[%r157+16], %r75;
	ld.global.u32 	%r76, [%rd9+20];
	st.shared.u32 	[%r157+20], %r76;
	ld.global.u32 	%r77, [%rd9+24];
	st.shared.u32 	[%r157+24], %r77;
	ld.global.u32 	%r78, [%rd9+28];
	st.shared.u32 	[%r157+28], %r78;
	add.s32 	%r159, %r159, 16;
	add.s32 	%r158, %r158, 16;
	add.s32 	%r157, %r157, 64;
	setp.ne.s32 	%p3, %r159, 0;
	@%p3 bra 	$L__BB1_3;
$L__BB1_4:
	setp.eq.s32 	%p4, %r4, 0;
	@%p4 bra 	$L__BB1_13;
	and.b32  	%r15, %r56, 7;
	setp.lt.u32 	%p5, %r4, 8;
	@%p5 bra 	$L__BB1_7;
	add.s32 	%r79, %r161, %r3;
	mul.wide.s32 	%rd10, %r79, 4;
	add.s64 	%rd11, %rd1, %rd10;
	ld.global.u32 	%r80, [%rd11];
	shl.b32 	%r81, %r79, 2;
	mov.u32 	%r82, _ZZ10sub_sharedPiS_S_iE5a_tmp;
	add.s32 	%r83, %r82, %r81;
	st.shared.u32 	[%r83], %r80;
	ld.global.u32 	%r84, [%rd11+4];
	st.shared.u32 	[%r83+4], %r84;
	ld.global.u32 	%r85, [%rd11+8];
	st.shared.u32 	[%r83+8], %r85;
	ld.global.u32 	%r86, [%rd11+12];
	st.shared.u32 	[%r83+12], %r86;
	ld.global.u32 	%r87, [%rd11+16];
	st.shared.u32 	[%r83+16], %r87;
	ld.global.u32 	%r88, [%rd11+20];
	st.shared.u32 	[%r83+20], %r88;
	ld.global.u32 	%r89, [%rd11+24];
	st.shared.u32 	[%r83+24], %r89;
	ld.global.u32 	%r90, [%rd11+28];
	st.shared.u32 	[%r83+28], %r90;
	add.s32 	%r161, %r161, 8;
$L__BB1_7:
	setp.eq.s32 	%p6, %r15, 0;
	@%p6 bra 	$L__BB1_13;
	and.b32  	%r18, %r56, 3;
	setp.lt.u32 	%p7, %r15, 4;
	@%p7 bra 	$L__BB1_10;
	add.s32 	%r91, %r161, %r3;
	mul.wide.s32 	%rd12, %r91, 4;
	add.s64 	%rd13, %rd1, %rd12;
	ld.global.u32 	%r92, [%rd13];
	shl.b32 	%r93, %r91, 2;
	mov.u32 	%r94, _ZZ10sub_sharedPiS_S_iE5a_tmp;
	add.s32 	%r95, %r94, %r93;
	st.shared.u32 	[%r95], %r92;
	ld.global.u32 	%r96, [%rd13+4];
	st.shared.u32 	[%r95+4], %r96;
	ld.global.u32 	%r97, [%rd13+8];
	st.shared.u32 	[%r95+8], %r97;
	ld.global.u32 	%r98, [%rd13+12];
	st.shared.u32 	[%r95+12], %r98;
	add.s32 	%r161, %r161, 4;
$L__BB1_10:
	setp.eq.s32 	%p8, %r18, 0;
	@%p8 bra 	$L__BB1_13;
	add.s32 	%r99, %r2, %r161;
	add.s32 	%r164, %r99, %r1;
	shl.b32 	%r100, %r164, 2;
	mov.u32 	%r101, _ZZ10sub_sharedPiS_S_iE5a_tmp;
	add.s32 	%r165, %r101, %r100;
	neg.s32 	%r163, %r18;
$L__BB1_12:
	.pragma "nounroll";
	mul.wide.s32 	%rd14, %r164, 4;
	add.s64 	%rd15, %rd1, %rd14;
	ld.global.u32 	%r102, [%rd15];
	st.shared.u32 	[%r165], %r102;
	add.s32 	%r165, %r165, 4;
	add.s32 	%r164, %r164, 1;
	add.s32 	%r163, %r163, 1;
	setp.ne.s32 	%p9, %r163, 0;
	@%p9 bra 	$L__BB1_12;
$L__BB1_13:
	setp.lt.s32 	%p10, %r56, 1;
	bar.sync 	0;
	@%p10 bra 	$L__BB1_26;
	and.b32  	%r30, %r56, 15;
	setp.lt.u32 	%p11, %r56, 16;
	mov.b32 	%r170, 0;
	@%p11 bra 	$L__BB1_17;
	and.b32  	%r170, %r56, 2147483632;
	neg.s32 	%r168, %r170;
	add.s64 	%rd4, %rd2, 32;
	shl.b32 	%r104, %r3, 2;
	mov.u32 	%r105, _ZZ10sub_sharedPiS_S_iE5b_tmp;
	add.s32 	%r106, %r104, %r105;
	add.s32 	%r166, %r106, 32;
	mov.u32 	%r167, %r3;
$L__BB1_16:
	.pragma "nounroll";
	mul.wide.s32 	%rd16, %r167, 4;
	add.s64 	%rd17, %rd4, %rd16;
	ld.global.u32 	%r107, [%rd17+-32];
	st.shared.u32 	[%r166+-32], %r107;
	ld.global.u32 	%r108, [%rd17+-28];
	st.shared.u32 	[%r166+-28], %r108;
	ld.global.u32 	%r109, [%rd17+-24];
	st.shared.u32 	[%r166+-24], %r109;
	ld.global.u32 	%r110, [%rd17+-20];
	st.shared.u32 	[%r166+-20], %r110;
	ld.global.u32 	%r111, [%rd17+-16];
	st.shared.u32 	[%r166+-16], %r111;
	ld.global.u32 	%r112, [%rd17+-12];
	st.shared.u32 	[%r166+-12], %r112;
	ld.global.u32 	%r113, [%rd17+-8];
	st.shared.u32 	[%r166+-8], %r113;
	ld.global.u32 	%r114, [%rd17+-4];
	st.shared.u32 	[%r166+-4], %r114;
	ld.global.u32 	%r115, [%rd17];
	st.shared.u32 	[%r166], %r115;
	ld.global.u32 	%r116, [%rd17+4];
	st.shared.u32 	[%r166+4], %r116;
	ld.global.u32 	%r117, [%rd17+8];
	st.shared.u32 	[%r166+8], %r117;
	ld.global.u32 	%r118, [%rd17+12];
	st.shared.u32 	[%r166+12], %r118;
	ld.global.u32 	%r119, [%rd17+16];
	st.shared.u32 	[%r166+16], %r119;
	ld.global.u32 	%r120, [%rd17+20];
	st.shared.u32 	[%r166+20], %r120;
	ld.global.u32 	%r121, [%rd17+24];
	st.shared.u32 	[%r166+24], %r121;
	ld.global.u32 	%r122, [%rd17+28];
	st.shared.u32 	[%r166+28], %r122;
	add.s32 	%r168, %r168, 16;
	add.s32 	%r167, %r167, 16;
	add.s32 	%r166, %r166, 64;
	setp.ne.s32 	%p12, %r168, 0;
	@%p12 bra 	$L__BB1_16;
$L__BB1_17:
	setp.eq.s32 	%p13, %r30, 0;
	@%p13 bra 	$L__BB1_26;
	and.b32  	%r41, %r56, 7;
	setp.lt.u32 	%p14, %r30, 8;
	@%p14 bra 	$L__BB1_20;
	add.s32 	%r123, %r170, %r3;
	mul.wide.s32 	%rd18, %r123, 4;
	add.s64 	%rd19, %rd2, %rd18;
	ld.global.u32 	%r124, [%rd19];
	shl.b32 	%r125, %r123, 2;
	mov.u32 	%r126, _ZZ10sub_sharedPiS_S_iE5b_tmp;
	add.s32 	%r127, %r126, %r125;
	st.shared.u32 	[%r127], %r124;
	ld.global.u32 	%r128, [%rd19+4];
	st.shared.u32 	[%r127+4], %r128;
	ld.global.u32 	%r129, [%rd19+8];
	st.shared.u32 	[%r127+8], %r129;
	ld.global.u32 	%r130, [%rd19+12];
	st.shared.u32 	[%r127+12], %r130;
	ld.global.u32 	%r131, [%rd19+16];
	st.shared.u32 	[%r127+16], %r131;
	ld.global.u32 	%r132, [%rd19+20];
	st.shared.u32 	[%r127+20], %r132;
	ld.global.u32 	%r133, [%rd19+24];
	st.shared.u32 	[%r127+24], %r133;
	ld.global.u32 	%r134, [%rd19+28];
	st.shared.u32 	[%r127+28], %r134;
	add.s32 	%r170, %r170, 8;
$L__BB1_20:
	setp.eq.s32 	%p15, %r41, 0;
	@%p15 bra 	$L__BB1_26;
	and.b32  	%r44, %r56, 3;
	setp.lt.u32 	%p16, %r41, 4;
	@%p16 bra 	$L__BB1_23;
	add.s32 	%r135, %r170, %r3;
	mul.wide.s32 	%rd20, %r135, 4;
	add.s64 	%rd21, %rd2, %rd20;
	ld.global.u32 	%r136, [%rd21];
	shl.b32 	%r137, %r135, 2;
	mov.u32 	%r138, _ZZ10sub_sharedPiS_S_iE5b_tmp;
	add.s32 	%r139, %r138, %r137;
	st.shared.u32 	[%r139], %r136;
	ld.global.u32 	%r140, [%rd21+4];
	st.shared.u32 	[%r139+4], %r140;
	ld.global.u32 	%r141, [%rd21+8];
	st.shared.u32 	[%r139+8], %r141;
	ld.global.u32 	%r142, [%rd21+12];
	st.shared.u32 	[%r139+12], %r142;
	add.s32 	%r170, %r170, 4;
$L__BB1_23:
	setp.eq.s32 	%p17, %r44, 0;
	@%p17 bra 	$L__BB1_26;
	add.s32 	%r143, %r2, %r170;
	add.s32 	%r173, %r143, %r1;
	shl.b32 	%r144, %r173, 2;
	mov.u32 	%r145, _ZZ10sub_sharedPiS_S_iE5b_tmp;
	add.s32 	%r174, %r145, %r144;
	neg.s32 	%r172, %r44;
$L__BB1_25:
	.pragma "nounroll";
	mul.wide.s32 	%rd22, %r173, 4;
	add.s64 	%rd23, %rd2, %rd22;
	ld.global.u32 	%r146, [%rd23];
	st.shared.u32 	[%r174], %r146;
	add.s32 	%r174, %r174, 4;
	add.s32 	%r173, %r173, 1;
	add.s32 	%r172, %r172, 1;
	setp.ne.s32 	%p18, %r172, 0;
	@%p18 bra 	$L__BB1_25;
$L__BB1_26:
	cvta.to.global.u64 	%rd24, %rd5;
	bar.sync 	0;
	shl.b32 	%r147, %r3, 2;
	mov.u32 	%r148, _ZZ10sub_sharedPiS_S_iE5a_tmp;
	add.s32 	%r149, %r148, %r147;
	ld.shared.u32 	%r150, [%r149];
	mov.u32 	%r151, _ZZ10sub_sharedPiS_S_iE5b_tmp;
	add.s32 	%r152, %r151, %r147;
	ld.shared.u32 	%r153, [%r152];
	sub.s32 	%r154, %r150, %r153;
	mov.u32 	%r155, _ZZ10sub_sharedPiS_S_iE5c_tmp;
	add.s32 	%r156, %r155, %r147;
	st.shared.u32 	[%r156], %r154;
	mul.wide.s32 	%rd25, %r3, 4;
	add.s64 	%rd26, %rd24, %rd25;
	st.global.u32 	[%rd26], %r154;
	ret;

}
	// .globl	_Z11mult_sharedPiS_S_i
.visible .entry _Z11mult_sharedPiS_S_i(
	.param .u64 .ptr .align 1 _Z11mult_sharedPiS_S_i_param_0,
	.param .u64 .ptr .align 1 _Z11mult_sharedPiS_S_i_param_1,
	.param .u64 .ptr .align 1 _Z11mult_sharedPiS_S_i_param_2,
	.param .u32 _Z11mult_sharedPiS_S_i_param_3
)
{
	.reg .pred 	%p<19>;
	.reg .b32 	%r<175>;
	.reg .b64 	%rd<27>;
	// demoted variable
	.shared .align 4 .b8 _ZZ11mult_sharedPiS_S_iE5a_tmp[512];
	// demoted variable
	.shared .align 4 .b8 _ZZ11mult_sharedPiS_S_iE5b_tmp[512];
	// demoted variable
	.shared .align 4 .b8 _ZZ11mult_sharedPiS_S_iE5c_tmp[512];
	ld.param.u64 	%rd6, [_Z11mult_sharedPiS_S_i_param_0];
	ld.param.u64 	%rd7, [_Z11mult_sharedPiS_S_i_param_1];
	ld.param.u64 	%rd5, [_Z11mult_sharedPiS_S_i_param_2];
	ld.param.u32 	%r56, [_Z11mult_sharedPiS_S_i_param_3];
	cvta.to.global.u64 	%rd1, %rd6;
	cvta.to.global.u64 	%rd2, %rd7;
	mov.u32 	%r57, %ctaid.x;
	mov.u32 	%r58, %ntid.x;
	mul.lo.s32 	%r1, %r57, %r58;
	mov.u32 	%r2, %tid.x;
	add.s32 	%r3, %r1, %r2;
	setp.lt.s32 	%p1, %r56, 1;
	@%p1 bra 	$L__BB2_13;
	and.b32  	%r4, %r56, 15;
	setp.lt.u32 	%p2, %r56, 16;
	mov.b32 	%r161, 0;
	@%p2 bra 	$L__BB2_4;
	and.b32  	%r161, %r56, 2147483632;
	neg.s32 	%r159, %r161;
	add.s64 	%rd3, %rd1, 32;
	shl.b32 	%r60, %r3, 2;
	mov.u32 	%r61, _ZZ11mult_sharedPiS_S_iE5a_tmp;
	add.s32 	%r62, %r60, %r61;
	add.s32 	%r157, %r62, 32;
	mov.u32 	%r158, %r3;
$L__BB2_3:
	.pragma "nounroll";
	mul.wide.s32 	%rd8, %r158, 4;
	add.s64 	%rd9, %rd3, %rd8;
	ld.global.u32 	%r63, [%rd9+-32];
	st.shared.u32 	[%r157+-32], %r63;
	ld.global.u32 	%r64, [%rd9+-28];
	st.shared.u32 	[%r157+-28], %r64;
	ld.global.u32 	%r65, [%rd9+-24];
	st.shared.u32 	[%r157+-24], %r65;
	ld.global.u32 	%r66, [%rd9+-20];
	st.shared.u32 	[%r157+-20], %r66;
	ld.global.u32 	%r67, [%rd9+-16];
	st.shared.u32 	[%r157+-16], %r67;
	ld.global.u32 	%r68, [%rd9+-12];
	st.shared.u32 	[%r157+-12], %r68;
	ld.global.u32 	%r69, [%rd9+-8];
	st.shared.u32 	[%r157+-8], %r69;
	ld.global.u32 	%r70, [%rd9+-4];
	st.shared.u32 	[%r157+-4], %r70;
	ld.global.u32 	%r71, [%rd9];
	st.shared.u32 	[%r157], %r71;
	ld.global.u32 	%r72, [%rd9+4];
	st.shared.u32 	[%r157+4], %r72;
	ld.global.u32 	%r73, [%rd9+8];
	st.shared.u32 	[%r157+8], %r73;
	ld.global.u32 	%r74, [%rd9+12];
	st.shared.u32 	[%r157+12], %r74;
	ld.global.u32 	%r75, [%rd9+16];
	st.shared.u32 	[%r157+16], %r75;
	ld.global.u32 	%r76, [%rd9+20];
	st.shared.u32 	[%r157+20], %r76;
	ld.global.u32 	%r77, [%rd9+24];
	st.shared.u32 	[%r157+24], %r77;
	ld.global.u32 	%r78, [%rd9+28];
	st.shared.u32 	[%r157+28], %r78;
	add.s32 	%r159, %r159, 16;
	add.s32 	%r158, %r158, 16;
	add.s32 	%r157, %r157, 64;
	setp.ne.s32 	%p3, %r159, 0;
	@%p3 bra 	$L__BB2_3;
$L__BB2_4:
	setp.eq.s32 	%p4, %r4, 0;
	@%p4 bra 	$L__BB2_13;
	and.b32  	%r15, %r56, 7;
	setp.lt.u32 	%p5, %r4, 8;
	@%p5 bra 	$L__BB2_7;
	add.s32 	%r79, %r161, %r3;
	mul.wide.s32 	%rd10, %r79, 4;
	add.s64 	%rd11, %rd1, %rd10;
	ld.global.u32 	%r80, [%rd11];
	shl.b32 	%r81, %r79, 2;
	mov.u32 	%r82, _ZZ11mult_sharedPiS_S_iE5a_tmp;
	add.s32 	%r83, %r82, %r81;
	st.shared.u32 	[%r83], %r80;
	ld.global.u32 	%r84, [%rd11+4];
	st.shared.u32 	[%r83+4], %r84;
	ld.global.u32 	%r85, [%rd11+8];
	st.shared.u32 	[%r83+8], %r85;
	ld.global.u32 	%r86, [%rd11+12];
	st.shared.u32 	[%r83+12], %r86;
	ld.global.u32 	%r87, [%rd11+16];
	st.shared.u32 	[%r83+16], %r87;
	ld.global.u32 	%r88, [%rd11+20];
	st.shared.u32 	[%r83+20], %r88;
	ld.global.u32 	%r89, [%rd11+24];
	st.shared.u32 	[%r83+24], %r89;
	ld.global.u32 	%r90, [%rd11+28];
	st.shared.u32 	[%r83+28], %r90;
	add.s32 	%r161, %r161, 8;
$L__BB2_7:
	setp.eq.s32 	%p6, %r15, 0;
	@%p6 bra 	$L__BB2_13;
	and.b32  	%r18, %r56, 3;
	setp.lt.u32 	%p7, %r15, 4;
	@%p7 bra 	$L__BB2_10;
	add.s32 	%r91, %r161, %r3;
	mul.wide.s32 	%rd12, %r91, 4;
	add.s64 	%rd13, %rd1, %rd12;
	ld.global.u32 	%r92, [%rd13];
	shl.b32 	%r93, %r91, 2;
	mov.u32 	%r94, _ZZ11mult_sharedPiS_S_iE5a_tmp;
	add.s32 	%r95, %r94, %r93;
	st.shared.u32 	[%r95], %r92;
	ld.global.u32 	%r96, [%rd13+4];
	st.shared.u32 	[%r95+4], %r96;
	ld.global.u32 	%r97, [%rd13+8];
	st.shared.u32 	[%r95+8], %r97;
	ld.global.u32 	%r98, [%rd13+12];
	st.shared.u32 	[%r95+12], %r98;
	add.s32 	%r161, %r161, 4;
$L__BB2_10:
	setp.eq.s32 	%p8, %r18, 0;
	@%p8 bra 	$L__BB2_13;
	add.s32 	%r99, %r2, %r161;
	add.s32 	%r164, %r99, %r1;
	shl.b32 	%r100, %r164, 2;
	mov.u32 	%r101, _ZZ11mult_sharedPiS_S_iE5a_tmp;
	add.s32 	%r165, %r101, %r100;
	neg.s32 	%r163, %r18;
$L__BB2_12:
	.pragma "nounroll";
	mul.wide.s32 	%rd14, %r164, 4;
	add.s64 	%rd15, %rd1, %rd14;
	ld.global.u32 	%r102, [%rd15];
	st.shared.u32 	[%r165], %r102;
	add.s32 	%r165, %r165, 4;
	add.s32 	%r164, %r164, 1;
	add.s32 	%r163, %r163, 1;
	setp.ne.s32 	%p9, %r163, 0;
	@%p9 bra 	$L__BB2_12;
$L__BB2_13:
	setp.lt.s32 	%p10, %r56, 1;
	bar.sync 	0;
	@%p10 bra 	$L__BB2_26;
	and.b32  	%r30, %r56, 15;
	setp.lt.u32 	%p11, %r56, 16;
	mov.b32 	%r170, 0;
	@%p11 bra 	$L__BB2_17;
	and.b32  	%r170, %r56, 2147483632;
	neg.s32 	%r168, %r170;
	add.s64 	%rd4, %rd2, 32;
	shl.b32 	%r104, %r3, 2;
	mov.u32 	%r105, _ZZ11mult_sharedPiS_S_iE5b_tmp;
	add.s32 	%r106, %r104, %r105;
	add.s32 	%r166, %r106, 32;
	mov.u32 	%r167, %r3;
$L__BB2_16:
	.pragma "nounroll";
	mul.wide.s32 	%rd16, %r167, 4;
	add.s64 	%rd17, %rd4, %rd16;
	ld.global.u32 	%r107, [%rd17+-32];
	st.shared.u32 	[%r166+-32], %r107;
	ld.global.u32 	%r108, [%rd17+-28];
	st.shared.u32 	[%r166+-28], %r108;
	ld.global.u32 	%r109, [%rd17+-24];
	st.shared.u32 	[%r166+-24], %r109;
	ld.global.u32 	%r110, [%rd17+-20];
	st.shared.u32 	[%r166+-20], %r110;
	ld.global.u32 	%r111, [%rd17+-16];
	st.shared.u32 	[%r166+-16], %r111;
	ld.global.u32 	%r112, [%rd17+-12];
	st.shared.u32 	[%r166+-12], %r112;
	ld.global.u32 	%r113, [%rd17+-8];
	st.shared.u32 	[%r166+-8], %r113;
	ld.global.u32 	%r114, [%rd17+-4];
	st.shared.u32 	[%r166+-4], %r114;
	ld.global.u32 	%r115, [%rd17];
	st.shared.u32 	[%r166], %r115;
	ld.global.u32 	%r116, [%rd17+4];
	st.shared.u32 	[%r166+4], %r116;
	ld.global.u32 	%r117, [%rd17+8];
	st.shared.u32 	[%r166+8], %r117;
	ld.global.u32 	%r118, [%rd17+12];
	st.shared.u32 	[%r166+12], %r118;
	ld.global.u32 	%r119, [%rd17+16];
	st.shared.u32 	[%r166+16], %r119;
	ld.global.u32 	%r120, [%rd17+20];
	st.shared.u32 	[%r166+20], %r120;
	ld.global.u32 	%r121, [%rd17+24];
	st.shared.u32 	[%r166+24], %r121;
	ld.global.u32 	%r122, [%rd17+28];
	st.shared.u32 	[%r166+28], %r122;
	add.s32 	%r168, %r168, 16;
	add.s32 	%r167, %r167, 16;
	add.s32 	%r166, %r166, 64;
	setp.ne.s32 	%p12, %r168, 0;
	@%p12 bra 	$L__BB2_16;
$L__BB2_17:
	setp.eq.s32 	%p13, %r30, 0;
	@%p13 bra 	$L__BB2_26;
	and.b32  	%r41, %r56, 7;
	setp.lt.u32 	%p14, %r30, 8;
	@%p14 bra 	$L__BB2_20;
	add.s32 	%r123, %r170, %r3;
	mul.wide.s32 	%rd18, %r123, 4;
	add.s64 	%rd19, %rd2, %rd18;
	ld.global.u32 	%r124, [%rd19];
	shl.b32 	%r125, %r123, 2;
	mov.u32 	%r126, _ZZ11mult_sharedPiS_S_iE5b_tmp;
	add.s32 	%r127, %r126, %r125;
	st.shared.u32 	[%r127], %r124;
	ld.global.u32 	%r128, [%rd19+4];
	st.shared.u32 	[%r127+4], %r128;
	ld.global.u32 	%r129, [%rd19+8];
	st.shared.u32 	[%r127+8], %r129;
	ld.global.u32 	%r130, [%rd19+12];
	st.shared.u32 	[%r127+12], %r130;
	ld.global.u32 	%r131, [%rd19+16];
	st.shared.u32 	[%r127+16], %r131;
	ld.global.u32 	%r132, [%rd19+20];
	st.shared.u32 	[%r127+20], %r132;
	ld.global.u32 	%r133, [%rd19+24];
	st.shared.u32 	[%r127+24], %r133;
	ld.global.u32 	%r134, [%rd19+28];
	st.shared.u32 	[%r127+28], %r134;
	add.s32 	%r170, %r170, 8;
$L__BB2_20:
	setp.eq.s32 	%p15, %r41, 0;
	@%p15 bra 	$L__BB2_26;
	and.b32  	%r44, %r56, 3;
	setp.lt.u32 	%p16, %r41, 4;
	@%p16 bra 	$L__BB2_23;
	add.s32 	%r135, %r170, %r3;
	mul.wide.s32 	%rd20, %r135, 4;
	add.s64 	%rd21, %rd2, %rd20;
	ld.global.u32 	%r136, [%rd21];
	shl.b32 	%r137, %r135, 2;
	mov.u32 	%r138, _ZZ11mult_sharedPiS_S_iE5b_tmp;
	add.s32 	%r139, %r138, %r137;
	st.shared.u32 	[%r139], %r136;
	ld.global.u32 	%r140, [%rd21+4];
	st.shared.u32 	[%r139+4], %r140;
	ld.global.u32 	%r141, [%rd21+8];
	st.shared.u32 	[%r139+8], %r141;
	ld.global.u32 	%r142, [%rd21+12];
	st.shared.u32 	[%r139+12], %r142;
	add.s32 	%r170, %r170, 4;
$L__BB2_23:
	setp.eq.s32 	%p17, %r44, 0;
	@%p17 bra 	$L__BB2_26;
	add.s32 	%r143, %r2, %r170;
	add.s32 	%r173, %r143, %r1;
	shl.b32 	%r144, %r173, 2;
	mov.u32 	%r145, _ZZ11mult_sharedPiS_S_iE5b_tmp;
	add.s32 	%r174, %r145, %r144;
	neg.s32 	%r172, %r44;
$L__BB2_25:
	.pragma "nounroll";
	mul.wide.s32 	%rd22, %r173, 4;
	add.s64 	%rd23, %rd2, %rd22;
	ld.global.u32 	%r146, [%rd23];
	st.shared.u32 	[%r174], %r146;
	add.s32 	%r174, %r174, 4;
	add.s32 	%r173, %r173, 1;
	add.s32 	%r172, %r172, 1;
	setp.ne.s32 	%p18, %r172, 0;
	@%p18 bra 	$L__BB2_25;
$L__BB2_26:
	cvta.to.global.u64 	%rd24, %rd5;
	bar.sync 	0;
	shl.b32 	%r147, %r3, 2;
	mov.u32 	%r148, _ZZ11mult_sharedPiS_S_iE5a_tmp;
	add.s32 	%r149, %r148, %r147;
	ld.shared.u32 	%r150, [%r149];
	mov.u32 	%r151, _ZZ11mult_sharedPiS_S_iE5b_tmp;
	add.s32 	%r152, %r151, %r147;
	ld.shared.u32 	%r153, [%r152];
	mul.lo.s32 	%r154, %r153, %r150;
	mov.u32 	%r155, _ZZ11mult_sharedPiS_S_iE5c_tmp;
	add.s32 	%r156, %r155, %r147;
	st.shared.u32 	[%r156], %r154;
	mul.wide.s32 	%rd25, %r3, 4;
	add.s64 	%rd26, %rd24, %rd25;
	st.global.u32 	[%rd26], %r154;
	ret;

}
	// .globl	_Z10mod_sharedPiS_S_i
.visible .entry _Z10mod_sharedPiS_S_i(
	.param .u64 .ptr .align 1 _Z10mod_sharedPiS_S_i_param_0,
	.param .u64 .ptr .align 1 _Z10mod_sharedPiS_S_i_param_1,
	.param .u64 .ptr .align 1 _Z10mod_sharedPiS_S_i_param_2,
	.param .u32 _Z10mod_sharedPiS_S_i_param_3
)
{
	.reg .pred 	%p<19>;
	.reg .b32 	%r<175>;
	.reg .b64 	%rd<27>;
	// demoted variable
	.shared .align 4 .b8 _ZZ10mod_sharedPiS_S_iE5a_tmp[512];
	// demoted variable
	.shared .align 4 .b8 _ZZ10mod_sharedPiS_S_iE5b_tmp[512];
	// demoted variable
	.shared .align 4 .b8 _ZZ10mod_sharedPiS_S_iE5c_tmp[512];
	ld.param.u64 	%rd6, [_Z10mod_sharedPiS_S_i_param_0];
	ld.param.u64 	%rd7, [_Z10mod_sharedPiS_S_i_param_1];
	ld.param.u64 	%rd5, [_Z10mod_sharedPiS_S_i_param_2];
	ld.param.u32 	%r56, [_Z10mod_sharedPiS_S_i_param_3];
	cvta.to.global.u64 	%rd1, %rd6;
	cvta.to.global.u64 	%rd2, %rd7;
	mov.u32 	%r57, %ctaid.x;
	mov.u32 	%r58, %ntid.x;
	mul.lo.s32 	%r1, %r57, %r58;
	mov.u32 	%r2, %tid.x;
	add.s32 	%r3, %r1, %r2;
	setp.lt.s32 	%p1, %r56, 1;
	@%p1 bra 	$L__BB3_13;
	and.b32  	%r4, %r56, 15;
	setp.lt.u32 	%p2, %r56, 16;
	mov.b32 	%r161, 0;
	@%p2 bra 	$L__BB3_4;
	and.b32  	%r161, %r56, 2147483632;
	neg.s32 	%r159, %r161;
	add.s64 	%rd3, %rd1, 32;
	shl.b32 	%r60, %r3, 2;
	mov.u32 	%r61, _ZZ10mod_sharedPiS_S_iE5a_tmp;
	add.s32 	%r62, %r60, %r61;
	add.s32 	%r157, %r62, 32;
	mov.u32 	%r158, %r3;
$L__BB3_3:
	.pragma "nounroll";
	mul.wide.s32 	%rd8, %r158, 4;
	add.s64 	%rd9, %rd3, %rd8;
	ld.global.u32 	%r63, [%rd9+-32];
	st.shared.u32 	[%r157+-32], %r63;
	ld.global.u32 	%r64, [%rd9+-28];
	st.shared.u32 	[%r157+-28], %r64;
	ld.global.u32 	%r65, [%rd9+-24];
	st.shared.u32 	[%r157+-24], %r65;
	ld.global.u32 	%r66, [%rd9+-20];
	st.shared.u32 	[%r157+-20], %r66;
	ld.global.u32 	%r67, [%rd9+-16];
	st.shared.u32 	[%r157+-16], %r67;
	ld.global.u32 	%r68, [%rd9+-12];
	st.shared.u32 	[%r157+-12], %r68;
	ld.global.u32 	%r69, [%rd9+-8];
	st.shared.u32 	[%r157+-8], %r69;
	ld.global.u32 	%r70, [%rd9+-4];
	st.shared.u32 	[%r157+-4], %r70;
	ld.global.u32 	%r71, [%rd9];
	st.shared.u32 	[%r157], %r71;
	ld.global.u32 	%r72, [%rd9+4];
	st.shared.u32 	[%r157+4], %r72;
	ld.global.u32 	%r73, [%rd9+8];
	st.shared.u32 	[%r157+8], %r73;
	ld.global.u32 	%r74, [%rd9+12];
	st.shared.u32 	[%r157+12], %r74;
	ld.global.u32 	%r75, [%rd9+16];
	st.shared.u32 	[%r157+16], %r75;
	ld.global.u32 	%r76, [%rd9+20];
	st.shared.u32 	[%r157+20], %r76;
	ld.global.u32 	%r77, [%rd9+24];
	st.shared.u32 	[%r157+24], %r77;
	ld.global.u32 	%r78, [%rd9+28];
	st.shared.u32 	[%r157+28], %r78;
	add.s32 	%r159, %r159, 16;
	add.s32 	%r158, %r158, 16;
	add.s32 	%r157, %r157, 64;
	setp.ne.s32 	%p3, %r159, 0;
	@%p3 bra 	$L__BB3_3;
$L__BB3_4:
	setp.eq.s32 	%p4, %r4, 0;
	@%p4 bra 	$L__BB3_13;
	and.b32  	%r15, %r56, 7;
	setp.lt.u32 	%p5, %r4, 8;
	@%p5 bra 	$L__BB3_7;
	add.s32 	%r79, %r161, %r3;
	mul.wide.s32 	%rd10, %r79, 4;
	add.s64 	%rd11, %rd1, %rd10;
	ld.global.u32 	%r80, [%rd11];
	shl.b32 	%r81, %r79, 2;
	mov.u32 	%r82, _ZZ10mod_sharedPiS_S_iE5a_tmp;
	add.s32 	%r83, %r82, %r81;
	st.shared.u32 	[%r83], %r80;
	ld.global.u32 	%r84, [%rd11+4];
	st.shared.u32 	[%r83+4], %r84;
	ld.global.u32 	%r85, [%rd11+8];
	st.shared.u32 	[%r83+8], %r85;
	ld.global.u32 	%r86, [%rd11+12];
	st.shared.u32 	[%r83+12], %r86;
	ld.global.u32 	%r87, [%rd11+16];
	st.shared.u32 	[%r83+16], %r87;
	ld.global.u32 	%r88, [%rd11+20];
	st.shared.u32 	[%r83+20], %r88;
	ld.global.u32 	%r89, [%rd11+24];
	st.shared.u32 	[%r83+24], %r89;
	ld.global.u32 	%r90, [%rd11+28];
	st.shared.u32 	[%r83+28], %r90;
	add.s32 	%r161, %r161, 8;
$L__BB3_7:
	setp.eq.s32 	%p6, %r15, 0;
	@%p6 bra 	$L__BB3_13;
	and.b32  	%r18, %r56, 3;
	setp.lt.u32 	%p7, %r15, 4;
	@%p7 bra 	$L__BB3_10;
	add.s32 	%r91, %r161, %r3;
	mul.wide.s32 	%rd12, %r91, 4;
	add.s64 	%rd13, %rd1, %rd12;
	ld.global.u32 	%r92, [%rd13];
	shl.b32 	%r93, %r91, 2;
	mov.u32 	%r94, _ZZ10mod_sharedPiS_S_iE5a_tmp;
	add.s32 	%r95, %r94, %r93;
	st.shared.u32 	[%r95], %r92;
	ld.global.u32 	%r96, [%rd13+4];
	st.shared.u32 	[%r95+4], %r96;
	ld.global.u32 	%r97, [%rd13+8];
	st.shared.u32 	[%r95+8], %r97;
	ld.global.u32 	%r98, [%rd13+12];
	st.shared.u32 	[%r95+12], %r98;
	add.s32 	%r161, %r161, 4;
$L__BB3_10:
	setp.eq.s32 	%p8, %r18, 0;
	@%p8 bra 	$L__BB3_13;
	add.s32 	%r99, %r2, %r161;
	add.s32 	%r164, %r99, %r1;
	shl.b32 	%r100, %r164, 2;
	mov.u32 	%r101, _ZZ10mod_sharedPiS_S_iE5a_tmp;
	add.s32 	%r165, %r101, %r100;
	neg.s32 	%r163, %r18;
$L__BB3_12:
	.pragma "nounroll";
	mul.wide.s32 	%rd14, %r164, 4;
	add.s64 	%rd15, %rd1, %rd14;
	ld.global.u32 	%r102, [%rd15];
	st.shared.u32 	[%r165], %r102;
	add.s32 	%r165, %r165, 4;
	add.s32 	%r164, %r164, 1;
	add.s32 	%r163, %r163, 1;
	setp.ne.s32 	%p9, %r163, 0;
	@%p9 bra 	$L__BB3_12;
$L__BB3_13:
	setp.lt.s32 	%p10, %r56, 1;
	bar.sync 	0;
	@%p10 bra 	$L__BB3_26;
	and.b32  	%r30, %r56, 15;
	setp.lt.u32 	%p11, %r56, 16;
	mov.b32 	%r170, 0;
	@%p11 bra 	$L__BB3_17;
	and.b32  	%r170, %r56, 2147483632;
	neg.s32 	%r168, %r170;
	add.s64 	%rd4, %rd2, 32;
	shl.b32 	%r104, %r3, 2;
	mov.u32 	%r105, _ZZ10mod_sharedPiS_S_iE5b_tmp;
	add.s32 	%r106, %r104, %r105;
	add.s32 	%r166, %r106, 32;
	mov.u32 	%r167, %r3;
$L__BB3_16:
	.pragma "nounroll";
	mul.wide.s32 	%rd16, %r167, 4;
	add.s64 	%rd17, %rd4, %rd16;
	ld.global.u32 	%r107, [%rd17+-32];
	st.shared.u32 	[%r166+-32], %r107;
	ld.global.u32 	%r108, [%rd17+-28];
	st.shared.u32 	[%r166+-28], %r108;
	ld.global.u32 	%r109, [%rd17+-24];
	st.shared.u32 	[%r166+-24], %r109;
	ld.global.u32 	%r110, [%rd17+-20];
	st.shared.u32 	[%r166+-20], %r110;
	ld.global.u32 	%r111, [%rd17+-16];
	st.shared.u32 	[%r166+-16], %r111;
	ld.global.u32 	%r112, [%rd17+-12];
	st.shared.u32 	[%r166+-12], %r112;
	ld.global.u32 	%r113, [%rd17+-8];
	st.shared.u32 	[%r166+-8], %r113;
	ld.global.u32 	%r114, [%rd17+-4];
	st.shared.u32 	[%r166+-4], %r114;
	ld.global.u32 	%r115, [%rd17];
	st.shared.u32 	[%r166], %r115;
	ld.global.u32 	%r116, [%rd17+4];
	st.shared.u32 	[%r166+4], %r116;
	ld.global.u32 	%r117, [%rd17+8];
	st.shared.u32 	[%r166+8], %r117;
	ld.global.u32 	%r118, [%rd17+12];
	st.shared.u32 	[%r166+12], %r118;
	ld.global.u32 	%r119, [%rd17+16];
	st.shared.u32 	[%r166+16], %r119;
	ld.global.u32 	%r120, [%rd17+20];
	st.shared.u32 	[%r166+20], %r120;
	ld.global.u32 	%r121, [%rd17+24];
	st.shared.u32 	[%r166+24], %r121;
	ld.global.u32 	%r122, [%rd17+28];
	st.shared.u32 	[%r166+28], %r122;
	add.s32 	%r168, %r168, 16;
	add.s32 	%r167, %r167, 16;
	add.s32 	%r166, %r166, 64;
	setp.ne.s32 	%p12, %r168, 0;
	@%p12 bra 	$L__BB3_16;
$L__BB3_17:
	setp.eq.s32 	%p13, %r30, 0;
	@%p13 bra 	$L__BB3_26;
	and.b32  	%r41, %r56, 7;
	setp.lt.u32 	%p14, %r30, 8;
	@%p14 bra 	$L__BB3_20;
	add.s32 	%r123, %r170, %r3;
	mul.wide.s32 	%rd18, %r123, 4;
	add.s64 	%rd19, %rd2, %rd18;
	ld.global.u32 	%r124, [%rd19];
	shl.b32 	%r125, %r123, 2;
	mov.u32 	%r126, _ZZ10mod_sharedPiS_S_iE5b_tmp;
	add.s32 	%r127, %r126, %r125;
	st.shared.u32 	[%r127], %r124;
	ld.global.u32 	%r128, [%rd19+4];
	st.shared.u32 	[%r127+4], %r128;
	ld.global.u32 	%r129, [%rd19+8];
	st.shared.u32 	[%r127+8], %r129;
	ld.global.u32 	%r130, [%rd19+12];
	st.shared.u32 	[%r127+12], %r130;
	ld.global.u32 	%r131, [%rd19+16];
	st.shared.u32 	[%r127+16], %r131;
	ld.global.u32 	%r132, [%rd19+20];
	st.shared.u32 	[%r127+20], %r132;
	ld.global.u32 	%r133, [%rd19+24];
	st.shared.u32 	[%r127+24], %r133;
	ld.global.u32 	%r134, [%rd19+28];
	st.shared.u32 	[%r127+28], %r134;
	add.s32 	%r170, %r170, 8;
$L__BB3_20:
	setp.eq.s32 	%p15, %r41, 0;
	@%p15 bra 	$L__BB3_26;
	and.b32  	%r44, %r56, 3;
	setp.lt.u32 	%p16, %r41, 4;
	@%p16 bra 	$L__BB3_23;
	add.s32 	%r135, %r170, %r3;
	mul.wide.s32 	%rd20, %r135, 4;
	add.s64 	%rd21, %rd2, %rd20;
	ld.global.u32 	%r136, [%rd21];
	shl.b32 	%r137, %r135, 2;
	mov.u32 	%r138, _ZZ10mod_sharedPiS_S_iE5b_tmp;
	add.s32 	%r139, %r138, %r137;
	st.shared.u32 	[%r139], %r136;
	ld.global.u32 	%r140, [%rd21+4];
	st.shared.u32 	[%r139+4], %r140;
	ld.global.u32 	%r141, [%rd21+8];
	st.shared.u32 	[%r139+8], %r141;
	ld.global.u32 	%r142, [%rd21+12];
	st.shared.u32 	[%r139+12], %r142;
	add.s32 	%r170, %r170, 4;
$L__BB3_23:
	setp.eq.s32 	%p17, %r44, 0;
	@%p17 bra 	$L__BB3_26;
	add.s32 	%r143, %r2, %r170;
	add.s32 	%r173, %r143, %r1;
	shl.b32 	%r144, %r173, 2;
	mov.u32 	%r145, _ZZ10mod_sharedPiS_S_iE5b_tmp;
	add.s32 	%r174, %r145, %r144;
	neg.s32 	%r172, %r44;
$L__BB3_25:
	.pragma "nounroll";
	mul.wide.s32 	%rd22, %r173, 4;
	add.s64 	%rd23, %rd2, %rd22;
	ld.global.u32 	%r146, [%rd23];
	st.shared.u32 	[%r174], %r146;
	add.s32 	%r174, %r174, 4;
	add.s32 	%r173, %r173, 1;
	add.s32 	%r172, %r172, 1;
	setp.ne.s32 	%p18, %r172, 0;
	@%p18 bra 	$L__BB3_25;
$L__BB3_26:
	cvta.to.global.u64 	%rd24, %rd5;
	bar.sync 	0;
	shl.b32 	%r147, %r3, 2;
	mov.u32 	%r148, _ZZ10mod_sharedPiS_S_iE5a_tmp;
	add.s32 	%r149, %r148, %r147;
	ld.shared.u32 	%r150, [%r149];
	mov.u32 	%r151, _ZZ10mod_sharedPiS_S_iE5b_tmp;
	add.s32 	%r152, %r151, %r147;
	ld.shared.u32 	%r153, [%r152];
	rem.s32 	%r154, %r150, %r153;
	mov.u32 	%r155, _ZZ10mod_sharedPiS_S_iE5c_tmp;
	add.s32 	%r156, %r155, %r147;
	st.shared.u32 	[%r156], %r154;
	mul.wide.s32 	%rd25, %r3, 4;
	add.s64 	%rd26, %rd24, %rd25;
	st.global.u32 	[%rd26], %r154;
	ret;

}
	// .globl	_Z9add_constPi
.visible .entry _Z9add_constPi(
	.param .u64 .ptr .align 1 _Z9add_constPi_param_0
)
{
	.reg .b32 	%r<8>;
	.reg .b64 	%rd<9>;

	ld.param.u64 	%rd1, [_Z9add_constPi_param_0];
	cvta.to.global.u64 	%rd2, %rd1;
	mov.u32 	%r1, %ctaid.x;
	mov.u32 	%r2, %ntid.x;
	mov.u32 	%r3, %tid.x;
	mad.lo.s32 	%r4, %r1, %r2, %r3;
	mul.wide.s32 	%rd3, %r4, 4;
	mov.u64 	%rd4, a_const;
	add.s64 	%rd5, %rd4, %rd3;
	ld.const.u32 	%r5, [%rd5];
	mov.u64 	%rd6, b_const;
	add.s64 	%rd7, %rd6, %rd3;
	ld.const.u32 	%r6, [%rd7];
	add.s32 	%r7, %r6, %r5;
	add.s64 	%rd8, %rd2, %rd3;
	st.global.u32 	[%rd8], %r7;
	ret;

}
	// .globl	_Z9sub_constPi
.visible .entry _Z9sub_constPi(
	.param .u64 .ptr .align 1 _Z9sub_constPi_param_0
)
{
	.reg .b32 	%r<8>;
	.reg .b64 	%rd<9>;

	ld.param.u64 	%rd1, [_Z9sub_constPi_param_0];
	cvta.to.global.u64 	%rd2, %rd1;
	mov.u32 	%r1, %ctaid.x;
	mov.u32 	%r2, %ntid.x;
	mov.u32 	%r3, %tid.x;
	mad.lo.s32 	%r4, %r1, %r2, %r3;
	mul.wide.s32 	%rd3, %r4, 4;
	mov.u64 	%rd4, a_const;
	add.s64 	%rd5, %rd4, %rd3;
	ld.const.u32 	%r5, [%rd5];
	mov.u64 	%rd6, b_const;
	add.s64 	%rd7, %rd6, %rd3;
	ld.const.u32 	%r6, [%rd7];
	sub.s32 	%r7, %r5, %r6;
	add.s64 	%rd8, %rd2, %rd3;
	st.global.u32 	[%rd8], %r7;
	ret;

}
	// .globl	_Z10mult_constPi
.visible .entry _Z10mult_constPi(
	.param .u64 .ptr .align 1 _Z10mult_constPi_param_0
)
{
	.reg .b32 	%r<8>;
	.reg .b64 	%rd<9>;

	ld.param.u64 	%rd1, [_Z10mult_constPi_param_0];
	cvta.to.global.u64 	%rd2, %rd1;
	mov.u32 	%r1, %ctaid.x;
	mov.u32 	%r2, %ntid.x;
	mov.u32 	%r3, %tid.x;
	mad.lo.s32 	%r4, %r1, %r2, %r3;
	mul.wide.s32 	%rd3, %r4, 4;
	mov.u64 	%rd4, a_const;
	add.s64 	%rd5, %rd4, %rd3;
	ld.const.u32 	%r5, [%rd5];
	mov.u64 	%rd6, b_const;
	add.s64 	%rd7, %rd6, %rd3;
	ld.const.u32 	%r6, [%rd7];
	mul.lo.s32 	%r7, %r6, %r5;
	add.s64 	%rd8, %rd2, %rd3;
	st.global.u32 	[%rd8], %r7;
	ret;

}
	// .globl	_Z9mod_constPi
.visible .entry _Z9mod_constPi(
	.param .u64 .ptr .align 1 _Z9mod_constPi_param_0
)
{
	.reg .b32 	%r<8>;
	.reg .b64 	%rd<9>;

	ld.param.u64 	%rd1, [_Z9mod_constPi_param_0];
	cvta.to.global.u64 	%rd2, %rd1;
	mov.u32 	%r1, %ctaid.x;
	mov.u32 	%r2, %ntid.x;
	mov.u32 	%r3, %tid.x;
	mad.lo.s32 	%r4, %r1, %r2, %r3;
	mul.wide.s32 	%rd3, %r4, 4;
	mov.u64 	%rd4, a_const;
	add.s64 	%rd5, %rd4, %rd3;
	ld.const.u32 	%r5, [%rd5];
	mov.u64 	%rd6, b_const;
	add.s64 	%rd7, %rd6, %rd3;
	ld.const.u32 	%r6, [%rd7];
	rem.s32 	%r7, %r5, %r6;
	add.s64 	%rd8, %rd2, %rd3;
	st.global.u32 	[%rd8], %r7;
	ret;

}
	// .globl	_Z13caesar_sharedPcS_ii
.visible .entry _Z13caesar_sharedPcS_ii(
	.param .u64 .ptr .align 1 _Z13caesar_sharedPcS_ii_param_0,
	.param .u64 .ptr .align 1 _Z13caesar_sharedPcS_ii_param_1,
	.param .u32 _Z13caesar_sharedPcS_ii_param_2,
	.param .u32 _Z13caesar_sharedPcS_ii_param_3
)
{
	.reg .pred 	%p<20>;
	.reg .b16 	%rs<66>;
	.reg .b32 	%r<62>;
	.reg .b64 	%rd<16>;
	// demoted variable
	.shared .align 1 .b8 _ZZ13caesar_sharedPcS_iiE5a_tmp[128];
	// demoted variable
	.shared .align 1 .b8 _ZZ13caesar_sharedPcS_iiE5b_tmp[128];
	ld.param.u64 	%rd4, [_Z13caesar_sharedPcS_ii_param_0];
	ld.param.u64 	%rd3, [_Z13caesar_sharedPcS_ii_param_1];
	ld.param.u32 	%r30, [_Z13caesar_sharedPcS_ii_param_2];
	ld.param.u32 	%r31, [_Z13caesar_sharedPcS_ii_param_3];
	cvta.to.global.u64 	%rd1, %rd4;
	mov.u32 	%r32, %ctaid.x;
	mov.u32 	%r33, %ntid.x;
	mul.lo.s32 	%r1, %r32, %r33;
	mov.u32 	%r2, %tid.x;
	add.s32 	%r3, %r1, %r2;
	setp.lt.s32 	%p1, %r30, 1;
	@%p1 bra 	$L__BB8_13;
	and.b32  	%r4, %r30, 15;
	setp.lt.u32 	%p2, %r30, 16;
	mov.b32 	%r57, 0;
	@%p2 bra 	$L__BB8_4;
	and.b32  	%r57, %r30, 2147483632;
	neg.s32 	%r55, %r57;
	add.s64 	%rd2, %rd1, 7;
	mov.u32 	%r35, _ZZ13caesar_sharedPcS_iiE5a_tmp;
	add.s32 	%r36, %r3, %r35;
	add.s32 	%r53, %r36, 7;
	mov.u32 	%r54, %r3;
$L__BB8_3:
	.pragma "nounroll";
	cvt.s64.s32 	%rd5, %r54;
	add.s64 	%rd6, %rd2, %rd5;
	ld.global.u8 	%rs10, [%rd6+-7];
	st.shared.u8 	[%r53+-7], %rs10;
	ld.global.u8 	%rs11, [%rd6+-6];
	st.shared.u8 	[%r53+-6], %rs11;
	ld.global.u8 	%rs12, [%rd6+-5];
	st.shared.u8 	[%r53+-5], %rs12;
	ld.global.u8 	%rs13, [%rd6+-4];
	st.shared.u8 	[%r53+-4], %rs13;
	ld.global.u8 	%rs14, [%rd6+-3];
	st.shared.u8 	[%r53+-3], %rs14;
	ld.global.u8 	%rs15, [%rd6+-2];
	st.shared.u8 	[%r53+-2], %rs15;
	ld.global.u8 	%rs16, [%rd6+-1];
	st.shared.u8 	[%r53+-1], %rs16;
	ld.global.u8 	%rs17, [%rd6];
	st.shared.u8 	[%r53], %rs17;
	ld.global.u8 	%rs18, [%rd6+1];
	st.shared.u8 	[%r53+1], %rs18;
	ld.global.u8 	%rs19, [%rd6+2];
	st.shared.u8 	[%r53+2], %rs19;
	ld.global.u8 	%rs20, [%rd6+3];
	st.shared.u8 	[%r53+3], %rs20;
	ld.global.u8 	%rs21, [%rd6+4];
	st.shared.u8 	[%r53+4], %rs21;
	ld.global.u8 	%rs22, [%rd6+5];
	st.shared.u8 	[%r53+5], %rs22;
	ld.global.u8 	%rs23, [%rd6+6];
	st.shared.u8 	[%r53+6], %rs23;
	ld.global.u8 	%rs24, [%rd6+7];
	st.shared.u8 	[%r53+7], %rs24;
	ld.global.u8 	%rs25, [%rd6+8];
	st.shared.u8 	[%r53+8], %rs25;
	add.s32 	%r55, %r55, 16;
	add.s32 	%r54, %r54, 16;
	add.s32 	%r53, %r53, 16;
	setp.ne.s32 	%p3, %r55, 0;
	@%p3 bra 	$L__BB8_3;
$L__BB8_4:
	setp.eq.s32 	%p4, %r4, 0;
	@%p4 bra 	$L__BB8_13;
	and.b32  	%r15, %r30, 7;
	setp.lt.u32 	%p5, %r4, 8;
	@%p5 bra 	$L__BB8_7;
	add.s32 	%r37, %r57, %r3;
	cvt.s64.s32 	%rd7, %r37;
	add.s64 	%rd8, %rd1, %rd7;
	ld.global.u8 	%rs26, [%rd8];
	mov.u32 	%r38, _ZZ13caesar_sharedPcS_iiE5a_tmp;
	add.s32 	%r39, %r38, %r37;
	st.shared.u8 	[%r39], %rs26;
	ld.global.u8 	%rs27, [%rd8+1];
	st.shared.u8 	[%r39+1], %rs27;
	ld.global.u8 	%rs28, [%rd8+2];
	st.shared.u8 	[%r39+2], %rs28;
	ld.global.u8 	%rs29, [%rd8+3];
	st.shared.u8 	[%r39+3], %rs29;
	ld.global.u8 	%rs30, [%rd8+4];
	st.shared.u8 	[%r39+4], %rs30;
	ld.global.u8 	%rs31, [%rd8+5];
	st.shared.u8 	[%r39+5], %rs31;
	ld.global.u8 	%rs32, [%rd8+6];
	st.shared.u8 	[%r39+6], %rs32;
	ld.global.u8 	%rs33, [%rd8+7];
	st.shared.u8 	[%r39+7], %rs33;
	add.s32 	%r57, %r57, 8;
$L__BB8_7:
	setp.eq.s32 	%p6, %r15, 0;
	@%p6 bra 	$L__BB8_13;
	and.b32  	%r18, %r30, 3;
	setp.lt.u32 	%p7, %r15, 4;
	@%p7 bra 	$L__BB8_10;
	add.s32 	%r40, %r57, %r3;
	cvt.s64.s32 	%rd9, %r40;
	add.s64 	%rd10, %rd1, %rd9;
	ld.global.u8 	%rs34, [%rd10];
	mov.u32 	%r41, _ZZ13caesar_sharedPcS_iiE5a_tmp;
	add.s32 	%r42, %r41, %r40;
	st.shared.u8 	[%r42], %rs34;
	ld.global.u8 	%rs35, [%rd10+1];
	st.shared.u8 	[%r42+1], %rs35;
	ld.global.u8 	%rs36, [%rd10+2];
	st.shared.u8 	[%r42+2], %rs36;
	ld.global.u8 	%rs37, [%rd10+3];
	st.shared.u8 	[%r42+3], %rs37;
	add.s32 	%r57, %r57, 4;
$L__BB8_10:
	setp.eq.s32 	%p8, %r18, 0;
	@%p8 bra 	$L__BB8_13;
	add.s32 	%r43, %r2, %r57;
	add.s32 	%r60, %r43, %r1;
	mov.u32 	%r44, _ZZ13caesar_sharedPcS_iiE5a_tmp;
	add.s32 	%r61, %r44, %r60;
	neg.s32 	%r59, %r18;
$L__BB8_12:
	.pragma "nounroll";
	cvt.s64.s32 	%rd11, %r60;
	add.s64 	%rd12, %rd1, %rd11;
	ld.global.u8 	%rs38, [%rd12];
	st.shared.u8 	[%r61], %rs38;
	add.s32 	%r61, %r61, 1;
	add.s32 	%r60, %r60, 1;
	add.s32 	%r59, %r59, 1;
	setp.ne.s32 	%p9, %r59, 0;
	@%p9 bra 	$L__BB8_12;
$L__BB8_13:
	bar.sync 	0;
	setp.lt.s32 	%p10, %r3, %r30;
	@%p10 bra 	$L__BB8_15;
	mov.u32 	%r45, _ZZ13caesar_sharedPcS_iiE5b_tmp;
	add.s32 	%r46, %r45, %r3;
	ld.shared.u8 	%rs65, [%r46];
	bra.uni 	$L__BB8_26;
$L__BB8_15:
	mov.u32 	%r47, _ZZ13caesar_sharedPcS_iiE5a_tmp;
	add.s32 	%r48, %r47, %r3;
	ld.shared.u8 	%rs65, [%r48];
	setp.lt.s32 	%p11, %r31, 1;
	@%p11 bra 	$L__BB8_21;
	add.s16 	%rs51, %rs65, -97;
	and.b16  	%rs52, %rs51, 255;
	setp.gt.u16 	%p16, %rs52, 25;
	@%p16 bra 	$L__BB8_18;
	cvt.u16.u32 	%rs59, %r31;
	add.s16 	%rs60, %rs65, %rs59;
	cvt.s16.s8 	%rs61, %rs60;
	setp.gt.s16 	%p19, %rs61, 122;
	add.s16 	%rs62, %rs60, -26;
	selp.b16 	%rs65, %rs62, %rs60, %p19;
	bra.uni 	$L__BB8_20;
$L__BB8_18:
	add.s16 	%rs53, %rs65, -65;
	and.b16  	%rs54, %rs53, 255;
	setp.gt.u16 	%p17, %rs54, 25;
	@%p17 bra 	$L__BB8_20;
	cvt.u16.u32 	%rs55, %r31;
	add.s16 	%rs56, %rs65, %rs55;
	cvt.s16.s8 	%rs57, %rs56;
	setp.gt.s16 	%p18, %rs57, 90;
	add.s16 	%rs58, %rs56, -26;
	selp.b16 	%rs65, %rs58, %rs56, %p18;
$L__BB8_20:
	mov.u32 	%r51, _ZZ13caesar_sharedPcS_iiE5b_tmp;
	add.s32 	%r52, %r51, %r3;
	st.shared.u8 	[%r52], %rs65;
	bra.uni 	$L__BB8_26;
$L__BB8_21:
	add.s16 	%rs39, %rs65, -97;
	and.b16  	%rs40, %rs39, 255;
	setp.gt.u16 	%p12, %rs40, 25;
	@%p12 bra 	$L__BB8_23;
	cvt.u16.u32 	%rs47, %r31;
	add.s16 	%rs48, %rs65, %rs47;
	cvt.s16.s8 	%rs49, %rs48;
	setp.lt.s16 	%p15, %rs49, 65;
	add.s16 	%rs50, %rs48, 26;
	selp.b16 	%rs65, %rs50, %rs48, %p15;
	bra.uni 	$L__BB8_25;
$L__BB8_23:
	add.s16 	%rs41, %rs65, -65;
	and.b16  	%rs42, %rs41, 255;
	setp.gt.u16 	%p13, %rs42, 25;
	@%p13 bra 	$L__BB8_25;
	cvt.u16.u32 	%rs43, %r31;
	add.s16 	%rs44, %rs65, %rs43;
	cvt.s16.s8 	%rs45, %rs44;
	setp.lt.s16 	%p14, %rs45, 65;
	add.s16 	%rs46, %rs44, 26;
	selp.b16 	%rs65, %rs46, %rs44, %p14;
$L__BB8_25:
	mov.u32 	%r49, _ZZ13caesar_sharedPcS_iiE5b_tmp;
	add.s32 	%r50, %r49, %r3;
	st.shared.u8 	[%r50], %rs65;
$L__BB8_26:
	cvta.to.global.u64 	%rd13, %rd3;
	cvt.s64.s32 	%rd14, %r3;
	add.s64 	%rd15, %rd13, %rd14;
	st.global.u8 	[%rd15], %rs65;
	ret;

}
	// .globl	_Z12caesar_constPcS_ii
.visible .entry _Z12caesar_constPcS_ii(
	.param .u64 .ptr .align 1 _Z12caesar_constPcS_ii_param_0,
	.param .u64 .ptr .align 1 _Z12caesar_constPcS_ii_param_1,
	.param .u32 _Z12caesar_constPcS_ii_param_2,
	.param .u32 _Z12caesar_constPcS_ii_param_3
)
{
	.reg .pred 	%p<11>;
	.reg .b16 	%rs<34>;
	.reg .b32 	%r<7>;
	.reg .b64 	%rd<11>;

	ld.param.u64 	%rd2, [_Z12caesar_constPcS_ii_param_0];
	ld.param.u64 	%rd3, [_Z12caesar_constPcS_ii_param_1];
	ld.param.u32 	%r3, [_Z12caesar_constPcS_ii_param_2];
	ld.param.u32 	%r2, [_Z12caesar_constPcS_ii_param_3];
	cvta.to.global.u64 	%rd1, %rd3;
	mov.u32 	%r4, %ctaid.x;
	mov.u32 	%r5, %ntid.x;
	mov.u32 	%r6, %tid.x;
	mad.lo.s32 	%r1, %r4, %r5, %r6;
	setp.ge.s32 	%p1, %r1, %r3;
	@%p1 bra 	$L__BB9_12;
	cvta.to.global.u64 	%rd4, %rd2;
	cvt.s64.s32 	%rd5, %r1;
	add.s64 	%rd6, %rd4, %rd5;
	ld.global.u8 	%rs32, [%rd6];
	setp.lt.s32 	%p2, %r2, 1;
	@%p2 bra 	$L__BB9_7;
	add.s16 	%rs20, %rs32, -97;
	and.b16  	%rs21, %rs20, 255;
	setp.gt.u16 	%p7, %rs21, 25;
	@%p7 bra 	$L__BB9_4;
	cvt.u16.u32 	%rs28, %r2;
	add.s16 	%rs29, %rs32, %rs28;
	cvt.s16.s8 	%rs30, %rs29;
	setp.gt.s16 	%p10, %rs30, 122;
	add.s16 	%rs31, %rs29, -26;
	selp.b16 	%rs32, %rs31, %rs29, %p10;
	bra.uni 	$L__BB9_6;
$L__BB9_4:
	add.s16 	%rs22, %rs32, -65;
	and.b16  	%rs23, %rs22, 255;
	setp.gt.u16 	%p8, %rs23, 25;
	@%p8 bra 	$L__BB9_6;
	cvt.u16.u32 	%rs24, %r2;
	add.s16 	%rs25, %rs32, %rs24;
	cvt.s16.s8 	%rs26, %rs25;
	setp.gt.s16 	%p9, %rs26, 90;
	add.s16 	%rs27, %rs25, -26;
	selp.b16 	%rs32, %rs27, %rs25, %p9;
$L__BB9_6:
	add.s64 	%rd10, %rd1, %rd5;
	st.global.u8 	[%rd10], %rs32;
	bra.uni 	$L__BB9_12;
$L__BB9_7:
	add.s16 	%rs8, %rs32, -97;
	and.b16  	%rs9, %rs8, 255;
	setp.gt.u16 	%p3, %rs9, 25;
	@%p3 bra 	$L__BB9_9;
	cvt.u16.u32 	%rs16, %r2;
	add.s16 	%rs17, %rs32, %rs16;
	cvt.s16.s8 	%rs18, %rs17;
	setp.lt.s16 	%p6, %rs18, 65;
	add.s16 	%rs19, %rs17, 26;
	selp.b16 	%rs32, %rs19, %rs17, %p6;
	bra.uni 	$L__BB9_11;
$L__BB9_9:
	add.s16 	%rs10, %rs32, -65;
	and.b16  	%rs11, %rs10, 255;
	setp.gt.u16 	%p4, %rs11, 25;
	@%p4 bra 	$L__BB9_11;
	cvt.u16.u32 	%rs12, %r2;
	add.s16 	%rs13, %rs32, %rs12;
	cvt.s16.s8 	%rs14, %rs13;
	setp.lt.s16 	%p5, %rs14, 65;
	add.s16 	%rs15, %rs13, 26;
	selp.b16 	%rs32, %rs15, %rs13, %p5;
$L__BB9_11:
	add.s64 	%rd8, %rd1, %rd5;
	st.global.u8 	[%rd8], %rs32;
$L__BB9_12:
	ret;

}


// ===== COMPILED SASS (sm_100) =====

	.target	sm_100

	.elftype	@"ET_EXEC"


//--------------------- .note.nv.tkinfo           --------------------------
	.section	.note.nv.tkinfo,"",@"SHT_NOTE"
	.sectionflags	@"SHF_NOTE_NV_TKINFO"
	.tkinfo
        /*0018*/ 	.word	0x00000002
        /*0030*/ 	.string	""
        /*0030*/ 	.string	"ptxas"
        /*0030*/ 	.string	"Cuda compilation tools, release 13.0, V13.0.88"
        /*0030*/ 	.string	"Build cuda_13.0.r13.0/compiler.36424714_0"
        /*0030*/ 	.string	"-arch sm_100 -m 64 "



//--------------------- .note.nv.cuinfo           --------------------------
	.section	.note.nv.cuinfo,"",@"SHT_NOTE"
	.sectionflags	@"SHF_NOTE_NV_CUINFO"
        /*0018*/ 	.short	0x0002
        /*001a*/ 	.short	0x0064
        /*001c*/ 	.short	0x0082
	.zero		2


//--------------------- .nv.info                  --------------------------
	.section	.nv.info,"",@"SHT_CUDA_INFO"
	.align	4


	//----- nvinfo : EIATTR_REGCOUNT
	.align		4
        /*0000*/ 	.byte	0x04, 0x2f
        /*0002*/ 	.short	(.L_7 - .L_6)
	.align		4
.L_6:
        /*0004*/ 	.word	index@(_Z10add_sharedPiS_S_i)
        /*0008*/ 	.word	0x00000020


	//----- nvinfo : EIATTR_FRAME_SIZE
	.align		4
.L_7:
        /*000c*/ 	.byte	0x04, 0x11
        /*000e*/ 	.short	(.L_9 - .L_8)
	.align		4
.L_8:
        /*0010*/ 	.word	index@(_Z10add_sharedPiS_S_i)
        /*0014*/ 	.word	0x00000000


	//----- nvinfo : EIATTR_REGCOUNT
	.align		4
.L_9:
        /*0018*/ 	.byte	0x04, 0x2f
        /*001a*/ 	.short	(.L_11 - .L_10)
	.align		4
.L_10:
        /*001c*/ 	.word	index@(_Z10sub_sharedPiS_S_i)
        /*0020*/ 	.word	0x00000020


	//----- nvinfo : EIATTR_FRAME_SIZE
	.align		4
.L_11:
        /*0024*/ 	.byte	0x04, 0x11
        /*0026*/ 	.short	(.L_13 - .L_12)
	.align		4
.L_12:
        /*0028*/ 	.word	index@(_Z10sub_sharedPiS_S_i)
        /*002c*/ 	.word	0x00000000


	//----- nvinfo : EIATTR_REGCOUNT
	.align		4
.L_13:
        /*0030*/ 	.byte	0x04, 0x2f
        /*0032*/ 	.short	(.L_15 - .L_14)
	.align		4
.L_14:
        /*0034*/ 	.word	index@(_Z11mult_sharedPiS_S_i)
        /*0038*/ 	.word	0x00000020


	//----- nvinfo : EIATTR_FRAME_SIZE
	.align		4
.L_15:
        /*003c*/ 	.byte	0x04, 0x11
        /*003e*/ 	.short	(.L_17 - .L_16)
	.align		4
.L_16:
        /*0040*/ 	.word	index@(_Z11mult_sharedPiS_S_i)
        /*0044*/ 	.word	0x00000000


	//----- nvinfo : EIATTR_REGCOUNT
	.align		4
.L_17:
        /*0048*/ 	.byte	0x04, 0x2f
        /*004a*/ 	.short	(.L_19 - .L_18)
	.align		4
.L_18:
        /*004c*/ 	.word	index@(_Z10mod_sharedPiS_S_i)
        /*0050*/ 	.word	0x00000020


	//----- nvinfo : EIATTR_FRAME_SIZE
	.align		4
.L_19:
        /*0054*/ 	.byte	0x04, 0x11
        /*0056*/ 	.short	(.L_21 - .L_20)
	.align		4
.L_20:
        /*0058*/ 	.word	index@(_Z10mod_sharedPiS_S_i)
        /*005c*/ 	.word	0x00000000


	//----- nvinfo : EIATTR_REGCOUNT
	.align		4
.L_21:
        /*0060*/ 	.byte	0x04, 0x2f
        /*0062*/ 	.short	(.L_23 - .L_22)
	.align		4
.L_22:
        /*0064*/ 	.word	index@(_Z9add_constPi)
        /*0068*/ 	.word	0x00000008


	//----- nvinfo : EIATTR_FRAME_SIZE
	.align		4
.L_23:
        /*006c*/ 	.byte	0x04, 0x11
        /*006e*/ 	.short	(.L_25 - .L_24)
	.align		4
.L_24:
        /*0070*/ 	.word	index@(_Z9add_constPi)
        /*0074*/ 	.word	0x00000000


	//----- nvinfo : EIATTR_REGCOUNT
	.align		4
.L_25:
        /*0078*/ 	.byte	0x04, 0x2f
        /*007a*/ 	.short	(.L_27 - .L_26)
	.align		4
.L_26:
        /*007c*/ 	.word	index@(_Z9sub_constPi)
        /*0080*/ 	.word	0x00000008


	//----- nvinfo : EIATTR_FRAME_SIZE
	.align		4
.L_27:
        /*0084*/ 	.byte	0x04, 0x11
        /*0086*/ 	.short	(.L_29 - .L_28)
	.align		4
.L_28:
        /*0088*/ 	.word	index@(_Z9sub_constPi)
        /*008c*/ 	.word	0x00000000


	//----- nvinfo : EIATTR_REGCOUNT
	.align		4
.L_29:
        /*0090*/ 	.byte	0x04, 0x2f
        /*0092*/ 	.short	(.L_31 - .L_30)
	.align		4
.L_30:
        /*0094*/ 	.word	index@(_Z10mult_constPi)
        /*0098*/ 	.word	0x00000008


	//----- nvinfo : EIATTR_FRAME_SIZE
	.align		4
.L_31:
        /*009c*/ 	.byte	0x04, 0x11
        /*009e*/ 	.short	(.L_33 - .L_32)
	.align		4
.L_32:
        /*00a0*/ 	.word	index@(_Z10mult_constPi)
        /*00a4*/ 	.word	0x00000000


	//----- nvinfo : EIATTR_REGCOUNT
	.align		4
.L_33:
        /*00a8*/ 	.byte	0x04, 0x2f
        /*00aa*/ 	.short	(.L_35 - .L_34)
	.align		4
.L_34:
        /*00ac*/ 	.word	index@(_Z9mod_constPi)
        /*00b0*/ 	.word	0x0000000f


	//----- nvinfo : EIATTR_FRAME_SIZE
	.align		4
.L_35:
        /*00b4*/ 	.byte	0x04, 0x11
        /*00b6*/ 	.short	(.L_37 - .L_36)
	.align		4
.L_36:
        /*00b8*/ 	.word	index@(_Z9mod_constPi)
        /*00bc*/ 	.word	0x00000000


	//----- nvinfo : EIATTR_REGCOUNT
	.align		4
.L_37:
        /*00c0*/ 	.byte	0x04, 0x2f
        /*00c2*/ 	.short	(.L_39 - .L_38)
	.align		4
.L_38:
        /*00c4*/ 	.word	index@(_Z13caesar_sharedPcS_ii)
        /*00c8*/ 	.word	0x00000020


	//----- nvinfo : EIATTR_FRAME_SIZE
	.align		4
.L_39:
        /*00cc*/ 	.byte	0x04, 0x11
        /*00ce*/ 	.short	(.L_41 - .L_40)
	.align		4
.L_40:
        /*00d0*/ 	.word	index@(_Z13caesar_sharedPcS_ii)
        /*00d4*/ 	.word	0x00000000


	//----- nvinfo : EIATTR_REGCOUNT
	.align		4
.L_41:
        /*00d8*/ 	.byte	0x04, 0x2f
        /*00da*/ 	.short	(.L_43 - .L_42)
	.align		4
.L_42:
        /*00dc*/ 	.word	index@(_Z12caesar_constPcS_ii)
        /*00e0*/ 	.word	0x00000008


	//----- nvinfo : EIATTR_FRAME_SIZE
	.align		4
.L_43:
        /*00e4*/ 	.byte	0x04, 0x11
        /*00e6*/ 	.short	(.L_45 - .L_44)
	.align		4
.L_44:
        /*00e8*/ 	.word	index@(_Z12caesar_constPcS_ii)
        /*00ec*/ 	.word	0x00000000


	//----- nvinfo : EIATTR_MIN_STACK_SIZE
	.align		4
.L_45:
        /*00f0*/ 	.byte	0x04, 0x12
        /*00f2*/ 	.short	(.L_47 - .L_46)
	.align		4
.L_46:
        /*00f4*/ 	.word	index@(_Z12caesar_constPcS_ii)
        /*00f8*/ 	.word	0x00000000


	//----- nvinfo : EIATTR_MIN_STACK_SIZE
	.align		4
.L_47:
        /*00fc*/ 	.byte	0x04, 0x12
        /*00fe*/ 	.short	(.L_49 - .L_48)
	.align		4
.L_48:
        /*0100*/ 	.word	index@(_Z13caesar_sharedPcS_ii)
        /*0104*/ 	.word	0x00000000


	//----- nvinfo : EIATTR_MIN_STACK_SIZE
	.align		4
.L_49:
        /*0108*/ 	.byte	0x04, 0x12
        /*010a*/ 	.short	(.L_51 - .L_50)
	.align		4
.L_50:
        /*010c*/ 	.word	index@(_Z9mod_constPi)
        /*0110*/ 	.word	0x00000000


	//----- nvinfo : EIATTR_MIN_STACK_SIZE
	.align		4
.L_51:
        /*0114*/ 	.byte	0x04, 0x12
        /*0116*/ 	.short	(.L_53 - .L_52)
	.align		4
.L_52:
        /*0118*/ 	.word	index@(_Z10mult_constPi)
        /*011c*/ 	.word	0x00000000


	//----- nvinfo : EIATTR_MIN_STACK_SIZE
	.align		4
.L_53:
        /*0120*/ 	.byte	0x04, 0x12
        /*0122*/ 	.short	(.L_55 - .L_54)
	.align		4
.L_54:
        /*0124*/ 	.word	index@(_Z9sub_constPi)
        /*0128*/ 	.word	0x00000000


	//----- nvinfo : EIATTR_MIN_STACK_SIZE
	.align		4
.L_55:
        /*012c*/ 	.byte	0x04, 0x12
        /*012e*/ 	.short	(.L_57 - .L_56)
	.align		4
.L_56:
        /*0130*/ 	.word	index@(_Z9add_constPi)
        /*0134*/ 	.word	0x00000000


	//----- nvinfo : EIATTR_MIN_STACK_SIZE
	.align		4
.L_57:
        /*0138*/ 	.byte	0x04, 0x12
        /*013a*/ 	.short	(.L_59 - .L_58)
	.align		4
.L_58:
        /*013c*/ 	.word	index@(_Z10mod_sharedPiS_S_i)
        /*0140*/ 	.word	0x00000000


	//----- nvinfo : EIATTR_MIN_STACK_SIZE
	.align		4
.L_59:
        /*0144*/ 	.byte	0x04, 0x12
        /*0146*/ 	.short	(.L_61 - .L_60)
	.align		4
.L_60:
        /*0148*/ 	.word	index@(_Z11mult_sharedPiS_S_i)
        /*014c*/ 	.word	0x00000000


	//----- nvinfo : EIATTR_MIN_STACK_SIZE
	.align		4
.L_61:
        /*0150*/ 	.byte	0x04, 0x12
        /*0152*/ 	.short	(.L_63 - .L_62)
	.align		4
.L_62:
        /*0154*/ 	.word	index@(_Z10sub_sharedPiS_S_i)
        /*0158*/ 	.word	0x00000000


	//----- nvinfo : EIATTR_MIN_STACK_SIZE
	.align		4
.L_63:
        /*015c*/ 	.byte	0x04, 0x12
        /*015e*/ 	.short	(.L_65 - .L_64)
	.align		4
.L_64:
        /*0160*/ 	.word	index@(_Z10add_sharedPiS_S_i)
        /*0164*/ 	.word	0x00000000
.L_65:


//--------------------- .nv.compat                --------------------------
	.section	.nv.compat,"",@"SHT_CUDA_COMPAT_INFO"
	.align	4
        /*0000*/ 	.byte	0x02, 0x09, 0x00, 0x00, 0x02, 0x02, 0x01, 0x00, 0x02, 0x05, 0x05, 0x00, 0x03, 0x07, 0x01, 0x01
        /*0010*/ 	.byte	0x02, 0x03, 0x00, 0x00, 0x02, 0x06, 0x01, 0x00, 0x04, 0x0b, 0x08, 0x00, 0x09, 0x00, 0x00, 0x00
        /*0020*/ 	.byte	0x00, 0x00, 0x00, 0x00


//--------------------- .nv.info._Z12caesar_constPcS_ii --------------------------
	.section	.nv.info._Z12caesar_constPcS_ii,"",@"SHT_CUDA_INFO"
	.sectionflags	@""
	.align	4


	//----- nvinfo : EIATTR_CUDA_API_VERSION
	.align		4
        /*0000*/ 	.byte	0x04, 0x37
        /*0002*/ 	.short	(.L_67 - .L_66)
.L_66:
        /*0004*/ 	.word	0x00000082


	//----- nvinfo : EIATTR_KPARAM_INFO
	.align		4
.L_67:
        /*0008*/ 	.byte	0x04, 0x17
        /*000a*/ 	.short	(.L_69 - .L_68)
.L_68:
        /*000c*/ 	.word	0x00000000
        /*0010*/ 	.short	0x0003
        /*0012*/ 	.short	0x0014
        /*0014*/ 	.byte	0x00, 0xf0, 0x11, 0x00


	//----- nvinfo : EIATTR_KPARAM_INFO
	.align		4
.L_69:
        /*0018*/ 	.byte	0x04, 0x17
        /*001a*/ 	.short	(.L_71 - .L_70)
.L_70:
        /*001c*/ 	.word	0x00000000
        /*0020*/ 	.short	0x0002
        /*0022*/ 	.short	0x0010
        /*0024*/ 	.byte	0x00, 0xf0, 0x11, 0x00


	//----- nvinfo : EIATTR_KPARAM_INFO
	.align		4
.L_71:
        /*0028*/ 	.byte	0x04, 0x17
        /*002a*/ 	.short	(.L_73 - .L_72)
.L_72:
        /*002c*/ 	.word	0x00000000
        /*0030*/ 	.short	0x0001
        /*0032*/ 	.short	0x0008
        /*0034*/ 	.byte	0x00, 0xf5, 0x21, 0x00


	//----- nvinfo : EIATTR_KPARAM_INFO
	.align		4
.L_73:
        /*0038*/ 	.byte	0x04, 0x17
        /*003a*/ 	.short	(.L_75 - .L_74)
.L_74:
        /*003c*/ 	.word	0x00000000
        /*0040*/ 	.short	0x0000
        /*0042*/ 	.short	0x0000
        /*0044*/ 	.byte	0x00, 0xf5, 0x21, 0x00


	//----- nvinfo : EIATTR_SPARSE_MMA_MASK
	.align		4
.L_75:
        /*0048*/ 	.byte	0x03, 0x50
        /*004a*/ 	.short	0x0000


	//----- nvinfo : EIATTR_MAXREG_COUNT
	.align		4
        /*004c*/ 	.byte	0x03, 0x1b
        /*004e*/ 	.short	0x00ff


	//----- nvinfo : EIATTR_MERCURY_ISA_VERSION
	.align		4
        /*0050*/ 	.byte	0x03, 0x5f
        /*0052*/ 	.short	0x0101


	//----- nvinfo : EIATTR_VRC_CTA_INIT_COUNT
	.align		4
        /*0054*/ 	.byte	0x02, 0x4a
	.zero		1
	.zero		1


	//----- nvinfo : EIATTR_EXIT_INSTR_OFFSETS
	.align		4
        /*0058*/ 	.byte	0x04, 0x1c
        /*005a*/ 	.short	(.L_77 - .L_76)


	//   ....[0]....
.L_76:
        /*005c*/ 	.word	0x00000070


	//   ....[1]....
        /*0060*/ 	.word	0x000002a0


	//   ....[2]....
        /*0064*/ 	.word	0x00000440


	//----- nvinfo : EIATTR_CRS_STACK_SIZE
	.align		4
.L_77:
        /*0068*/ 	.byte	0x04, 0x1e
        /*006a*/ 	.short	(.L_79 - .L_78)
.L_78:
        /*006c*/ 	.word	0x00000000


	//----- nvinfo : EIATTR_CBANK_PARAM_SIZE
	.align		4
.L_79:
        /*0070*/ 	.byte	0x03, 0x19
        /*0072*/ 	.short	0x0018


	//----- nvinfo : EIATTR_PARAM_CBANK
	.align		4
        /*0074*/ 	.byte	0x04, 0x0a
        /*0076*/ 	.short	(.L_81 - .L_80)
	.align		4
.L_80:
        /*0078*/ 	.word	index@(.nv.constant0._Z12caesar_constPcS_ii)
        /*007c*/ 	.short	0x0380
        /*007e*/ 	.short	0x0018


	//----- nvinfo : EIATTR_SW_WAR
	.align		4
.L_81:
        /*0080*/ 	.byte	0x04, 0x36
        /*0082*/ 	.short	(.L_83 - .L_82)
.L_82:
        /*0084*/ 	.word	0x00000008
.L_83:


//--------------------- .nv.info._Z13caesar_sharedPcS_ii --------------------------
	.section	.nv.info._Z13caesar_sharedPcS_ii,"",@"SHT_CUDA_INFO"
	.sectionflags	@""
	.align	4


	//----- nvinfo : EIATTR_CUDA_API_VERSION
	.align		4
        /*0000*/ 	.byte	0x04, 0x37
        /*0002*/ 	.short	(.L_85 - .L_84)
.L_84:
        /*0004*/ 	.word	0x00000082


	//----- nvinfo : EIATTR_KPARAM_INFO
	.align		4
.L_85:
        /*0008*/ 	.byte	0x04, 0x17
        /*000a*/ 	.short	(.L_87 - .L_86)
.L_86:
        /*000c*/ 	.word	0x00000000
        /*0010*/ 	.short	0x0003
        /*0012*/ 	.short	0x0014
        /*0014*/ 	.byte	0x00, 0xf0, 0x11, 0x00


	//----- nvinfo : EIATTR_KPARAM_INFO
	.align		4
.L_87:
        /*0018*/ 	.byte	0x04, 0x17
        /*001a*/ 	.short	(.L_89 - .L_88)
.L_88:
        /*001c*/ 	.word	0x00000000
        /*0020*/ 	.short	0x0002
        /*0022*/ 	.short	0x0010
        /*0024*/ 	.byte	0x00, 0xf0, 0x11, 0x00


	//----- nvinfo : EIATTR_KPARAM_INFO
	.align		4
.L_89:
        /*0028*/ 	.byte	0x04, 0x17
        /*002a*/ 	.short	(.L_91 - .L_90)
.L_90:
        /*002c*/ 	.word	0x00000000
        /*0030*/ 	.short	0x0001
        /*0032*/ 	.short	0x0008
        /*0034*/ 	.byte	0x00, 0xf5, 0x21, 0x00


	//----- nvinfo : EIATTR_KPARAM_INFO
	.align		4
.L_91:
        /*0038*/ 	.byte	0x04, 0x17
        /*003a*/ 	.short	(.L_93 - .L_92)
.L_92:
        /*003c*/ 	.word	0x00000000
        /*0040*/ 	.short	0x0000
        /*0042*/ 	.short	0x0000
        /*0044*/ 	.byte	0x00, 0xf5, 0x21, 0x00


	//----- nvinfo : EIATTR_SPARSE_MMA_MASK
	.align		4
.L_93:
        /*0048*/ 	.byte	0x03, 0x50
        /*004a*/ 	.short	0x0000


	//----- nvinfo : EIATTR_MAXREG_COUNT
	.align		4
        /*004c*/ 	.byte	0x03, 0x1b
        /*004e*/ 	.short	0x00ff


	//----- nvinfo : EIATTR_NUM_BARRIERS
	.align		4
        /*0050*/ 	.byte	0x02, 0x4c
        /*0052*/ 	.byte	0x01
	.zero		1


	//----- nvinfo : EIATTR_MERCURY_ISA_VERSION
	.align		4
        /*0054*/ 	.byte	0x03, 0x5f
        /*0056*/ 	.short	0x0101


	//----- nvinfo : EIATTR_VRC_CTA_INIT_COUNT
	.align		4
        /*0058*/ 	.byte	0x02, 0x4a
	.zero		1
	.zero		1


	//----- nvinfo : EIATTR_EXIT_INSTR_OFFSETS
	.align		4
        /*005c*/ 	.byte	0x04, 0x1c
        /*005e*/ 	.short	(.L_95 - .L_94)


	//   ....[0]....
.L_94:
        /*0060*/ 	.word	0x00000cf0


	//----- nvinfo : EIATTR_CRS_STACK_SIZE
	.align		4
.L_95:
        /*0064*/ 	.byte	0x04, 0x1e
        /*0066*/ 	.short	(.L_97 - .L_96)
.L_96:
        /*0068*/ 	.word	0x00000000


	//----- nvinfo : EIATTR_CBANK_PARAM_SIZE
	.align		4
.L_97:
        /*006c*/ 	.byte	0x03, 0x19
        /*006e*/ 	.short	0x0018


	//----- nvinfo : EIATTR_PARAM_CBANK
	.align		4
        /*0070*/ 	.byte	0x04, 0x0a
        /*0072*/ 	.short	(.L_99 - .L_98)
	.align		4
.L_98:
        /*0074*/ 	.word	index@(.nv.constant0._Z13caesar_sharedPcS_ii)
        /*0078*/ 	.short	0x0380
        /*007a*/ 	.short	0x0018


	//----- nvinfo : EIATTR_SW_WAR
	.align		4
.L_99:
        /*007c*/ 	.byte	0x04, 0x36
        /*007e*/ 	.short	(.L_101 - .L_100)
.L_100:
        /*0080*/ 	.word	0x00000008
.L_101:


//--------------------- .nv.info._Z9mod_constPi   --------------------------
	.section	.nv.info._Z9mod_constPi,"",@"SHT_CUDA_INFO"
	.sectionflags	@""
	.align	4


	//----- nvinfo : EIATTR_CUDA_API_VERSION
	.align		4
        /*0000*/ 	.byte	0x04, 0x37
        /*0002*/ 	.short	(.L_103 - .L_102)
.L_102:
        /*0004*/ 	.word	0x00000082


	//----- nvinfo : EIATTR_KPARAM_INFO
	.align		4
.L_103:
        /*0008*/ 	.byte	0x04, 0x17
        /*000a*/ 	.short	(.L_105 - .L_104)
.L_104:
        /*000c*/ 	.word	0x00000000
        /*0010*/ 	.short	0x0000
        /*0012*/ 	.short	0x0000
        /*0014*/ 	.byte	0x00, 0xf5, 0x21, 0x00


	//----- nvinfo : EIATTR_SPARSE_MMA_MASK
	.align		4
.L_105:
        /*0018*/ 	.byte	0x03, 0x50
        /*001a*/ 	.short	0x0000


	//----- nvinfo : EIATTR_MAXREG_COUNT
	.align		4
        /*001c*/ 	.byte	0x03, 0x1b
        /*001e*/ 	.short	0x00ff


	//----- nvinfo : EIATTR_MERCURY_ISA_VERSION
	.align		4
        /*0020*/ 	.byte	0x03, 0x5f
        /*0022*/ 	.short	0x0101


	//----- nvinfo : EIATTR_VRC_CTA_INIT_COUNT
	.align		4
        /*0024*/ 	.byte	0x02, 0x4a
	.zero		1
	.zero		1


	//----- nvinfo : EIATTR_EXIT_INSTR_OFFSETS
	.align		4
        /*0028*/ 	.byte	0x04, 0x1c
        /*002a*/ 	.short	(.L_107 - .L_106)


	//   ....[0]....
.L_106:
        /*002c*/ 	.word	0x00000240


	//----- nvinfo : EIATTR_CBANK_PARAM_SIZE
	.align		4
.L_107:
        /*0030*/ 	.byte	0x03, 0x19
        /*0032*/ 	.short	0x0008


	//----- nvinfo : EIATTR_PARAM_CBANK
	.align		4
        /*0034*/ 	.byte	0x04, 0x0a
        /*0036*/ 	.short	(.L_109 - .L_108)
	.align		4
.L_108:
        /*0038*/ 	.word	index@(.nv.constant0._Z9mod_constPi)
        /*003c*/ 	.short	0x0380
        /*003e*/ 	.short	0x0008


	//----- nvinfo : EIATTR_SW_WAR
	.align		4
.L_109:
        /*0040*/ 	.byte	0x04, 0x36
        /*0042*/ 	.short	(.L_111 - .L_110)
.L_110:
        /*0044*/ 	.word	0x00000008
.L_111:


//--------------------- .nv.info._Z10mult_constPi --------------------------
	.section	.nv.info._Z10mult_constPi,"",@"SHT_CUDA_INFO"
	.sectionflags	@""
	.align	4


	//----- nvinfo : EIATTR_CUDA_API_VERSION
	.align		4
        /*0000*/ 	.byte	0x04, 0x37
        /*0002*/ 	.short	(.L_113 - .L_112)
.L_112:
        /*0004*/ 	.word	0x00000082


	//----- nvinfo : EIATTR_KPARAM_INFO
	.align		4
.L_113:
        /*0008*/ 	.byte	0x04, 0x17
        /*000a*/ 	.short	(.L_115 - .L_114)
.L_114:
        /*000c*/ 	.word	0x00000000
        /*0010*/ 	.short	0x0000
        /*0012*/ 	.short	0x0000
        /*0014*/ 	.byte	0x00, 0xf5, 0x21, 0x00


	//----- nvinfo : EIATTR_SPARSE_MMA_MASK
	.align		4
.L_115:
        /*0018*/ 	.byte	0x03, 0x50
        /*001a*/ 	.short	0x0000


	//----- nvinfo : EIATTR_MAXREG_COUNT
	.align		4
        /*001c*/ 	.byte	0x03, 0x1b
        /*001e*/ 	.short	0x00ff


	//----- nvinfo : EIATTR_MERCURY_ISA_VERSION
	.align		4
        /*0020*/ 	.byte	0x03, 0x5f
        /*0022*/ 	.short	0x0101


	//----- nvinfo : EIATTR_VRC_CTA_INIT_COUNT
	.align		4
        /*0024*/ 	.byte	0x02, 0x4a
	.zero		1
	.zero		1


	//----- nvinfo : EIATTR_EXIT_INSTR_OFFSETS
	.align		4
        /*0028*/ 	.byte	0x04, 0x1c
        /*002a*/ 	.short	(.L_117 - .L_116)


	//   ....[0]....
.L_116:
        /*002c*/ 	.word	0x000000f0


	//----- nvinfo : EIATTR_CBANK_PARAM_SIZE
	.align		4
.L_117:
        /*0030*/ 	.byte	0x03, 0x19
        /*0032*/ 	.short	0x0008


	//----- nvinfo : EIATTR_PARAM_CBANK
	.align		4
        /*0034*/ 	.byte	0x04, 0x0a
        /*0036*/ 	.short	(.L_119 - .L_118)
	.align		4
.L_118:
        /*0038*/ 	.word	index@(.nv.constant0._Z10mult_constPi)
        /*003c*/ 	.short	0x0380
        /*003e*/ 	.short	0x0008


	//----- nvinfo : EIATTR_SW_WAR
	.align		4
.L_119:
        /*0040*/ 	.byte	0x04, 0x36
        /*0042*/ 	.short	(.L_121 - .L_120)
.L_120:
        /*0044*/ 	.word	0x00000008
.L_121:


//--------------------- .nv.info._Z9sub_constPi   --------------------------
	.section	.nv.info._Z9sub_constPi,"",@"SHT_CUDA_INFO"
	.sectionflags	@""
	.align	4


	//----- nvinfo : EIATTR_CUDA_API_VERSION
	.align		4
        /*0000*/ 	.byte	0x04, 0x37
        /*0002*/ 	.short	(.L_123 - .L_122)
.L_122:
        /*0004*/ 	.word	0x00000082


	//----- nvinfo : EIATTR_KPARAM_INFO
	.align		4
.L_123:
        /*0008*/ 	.byte	0x04, 0x17
        /*000a*/ 	.short	(.L_125 - .L_124)
.L_124:
        /*000c*/ 	.word	0x00000000
        /*0010*/ 	.short	0x0000
        /*0012*/ 	.short	0x0000
        /*0014*/ 	.byte	0x00, 0xf5, 0x21, 0x00


	//----- nvinfo : EIATTR_SPARSE_MMA_MASK
	.align		4
.L_125:
        /*0018*/ 	.byte	0x03, 0x50
        /*001a*/ 	.short	0x0000


	//----- nvinfo : EIATTR_MAXREG_COUNT
	.align		4
        /*001c*/ 	.byte	0x03, 0x1b
        /*001e*/ 	.short	0x00ff


	//----- nvinfo : EIATTR_MERCURY_ISA_VERSION
	.align		4
        /*0020*/ 	.byte	0x03, 0x5f
        /*0022*/ 	.short	0x0101


	//----- nvinfo : EIATTR_VRC_CTA_INIT_COUNT
	.align		4
        /*0024*/ 	.byte	0x02, 0x4a
	.zero		1
	.zero		1


	//----- nvinfo : EIATTR_EXIT_INSTR_OFFSETS
	.align		4
        /*0028*/ 	.byte	0x04, 0x1c
        /*002a*/ 	.short	(.L_127 - .L_126)


	//   ....[0]....
.L_126:
        /*002c*/ 	.word	0x000000f0


	//----- nvinfo : EIATTR_CBANK_PARAM_SIZE
	.align		4
.L_127:
        /*0030*/ 	.byte	0x03, 0x19
        /*0032*/ 	.short	0x0008


	//----- nvinfo : EIATTR_PARAM_CBANK
	.align		4
        /*0034*/ 	.byte	0x04, 0x0a
        /*0036*/ 	.short	(.L_129 - .L_128)
	.align		4
.L_128:
        /*0038*/ 	.word	index@(.nv.constant0._Z9sub_constPi)
        /*003c*/ 	.short	0x0380
        /*003e*/ 	.short	0x0008


	//----- nvinfo : EIATTR_SW_WAR
	.align		4
.L_129:
        /*0040*/ 	.byte	0x04, 0x36
        /*0042*/ 	.short	(.L_131 - .L_130)
.L_130:
        /*0044*/ 	.word	0x00000008
.L_131:


//--------------------- .nv.info._Z9add_constPi   --------------------------
	.section	.nv.info._Z9add_constPi,"",@"SHT_CUDA_INFO"
	.sectionflags	@""
	.align	4


	//----- nvinfo : EIATTR_CUDA_API_VERSION
	.align		4
        /*0000*/ 	.byte	0x04, 0x37
        /*0002*/ 	.short	(.L_133 - .L_132)
.L_132:
        /*0004*/ 	.word	0x00000082


	//----- nvinfo : EIATTR_KPARAM_INFO
	.align		4
.L_133:
        /*0008*/ 	.byte	0x04, 0x17
        /*000a*/ 	.short	(.L_135 - .L_134)
.L_134:
        /*000c*/ 	.word	0x00000000
        /*0010*/ 	.short	0x0000
        /*0012*/ 	.short	0x0000
        /*0014*/ 	.byte	0x00, 0xf5, 0x21, 0x00


	//----- nvinfo : EIATTR_SPARSE_MMA_MASK
	.align		4
.L_135:
        /*0018*/ 	.byte	0x03, 0x50
        /*001a*/ 	.short	0x0000


	//----- nvinfo : EIATTR_MAXREG_COUNT
	.align		4
        /*001c*/ 	.byte	0x03, 0x1b
        /*001e*/ 	.short	0x00ff


	//----- nvinfo : EIATTR_MERCURY_ISA_VERSION
	.align		4
        /*0020*/ 	.byte	0x03, 0x5f
        /*0022*/ 	.short	0x0101


	//----- nvinfo : EIATTR_VRC_CTA_INIT_COUNT
	.align		4
        /*0024*/ 	.byte	0x02, 0x4a
	.zero		1
	.zero		1


	//----- nvinfo : EIATTR_EXIT_INSTR_OFFSETS
	.align		4
        /*0028*/ 	.byte	0x04, 0x1c
        /*002a*/ 	.short	(.L_137 - .L_136)


	//   ....[0]....
.L_136:
        /*002c*/ 	.word	0x000000f0


	//----- nvinfo : EIATTR_CBANK_PARAM_SIZE
	.align		4
.L_137:
        /*0030*/ 	.byte	0x03, 0x19
        /*0032*/ 	.short	0x0008


	//----- nvinfo : EIATTR_PARAM_CBANK
	.align		4
        /*0034*/ 	.byte	0x04, 0x0a
        /*0036*/ 	.short	(.L_139 - .L_138)
	.align		4
.L_138:
        /*0038*/ 	.word	index@(.nv.constant0._Z9add_constPi)
        /*003c*/ 	.short	0x0380
        /*003e*/ 	.short	0x0008


	//----- nvinfo : EIATTR_SW_WAR
	.align		4
.L_139:
        /*0040*/ 	.byte	0x04, 0x36
        /*0042*/ 	.short	(.L_141 - .L_140)
.L_140:
        /*0044*/ 	.word	0x00000008
.L_141:


//--------------------- .nv.info._Z10mod_sharedPiS_S_i --------------------------
	.section	.nv.info._Z10mod_sharedPiS_S_i,"",@"SHT_CUDA_INFO"
	.sectionflags	@""
	.align	4


	//----- nvinfo : EIATTR_CUDA_API_VERSION
	.align		4
        /*0000*/ 	.byte	0x04, 0x37
        /*0002*/ 	.short	(.L_143 - .L_142)
.L_142:
        /*0004*/ 	.word	0x00000082


	//----- nvinfo : EIATTR_KPARAM_INFO
	.align		4
.L_143:
        /*0008*/ 	.byte	0x04, 0x17
        /*000a*/ 	.short	(.L_145 - .L_144)
.L_144:
        /*000c*/ 	.word	0x00000000
        /*0010*/ 	.short	0x0003
        /*0012*/ 	.short	0x0018
        /*0014*/ 	.byte	0x00, 0xf0, 0x11, 0x00


	//----- nvinfo : EIATTR_KPARAM_INFO
	.align		4
.L_145:
        /*0018*/ 	.byte	0x04, 0x17
        /*001a*/ 	.short	(.L_147 - .L_146)
.L_146:
        /*001c*/ 	.word	0x00000000
        /*0020*/ 	.short	0x0002
        /*0022*/ 	.short	0x0010
        /*0024*/ 	.byte	0x00, 0xf5, 0x21, 0x00


	//----- nvinfo : EIATTR_KPARAM_INFO
	.align		4
.L_147:
        /*0028*/ 	.byte	0x04, 0x17
        /*002a*/ 	.short	(.L_149 - .L_148)
.L_148:
        /*002c*/ 	.word	0x00000000
        /*0030*/ 	.short	0x0001
        /*0032*/ 	.short	0x0008
        /*0034*/ 	.byte	0x00, 0xf5, 0x21, 0x00


	//----- nvinfo : EIATTR_KPARAM_INFO
	.align		4
.L_149:
        /*0038*/ 	.byte	0x04, 0x17
        /*003a*/ 	.short	(.L_151 - .L_150)
.L_150:
        /*003c*/ 	.word	0x00000000
        /*0040*/ 	.short	0x0000
        /*0042*/ 	.short	0x0000
        /*0044*/ 	.byte	0x00, 0xf5, 0x21, 0x00


	//----- nvinfo : EIATTR_SPARSE_MMA_MASK
	.align		4
.L_151:
        /*0048*/ 	.byte	0x03, 0x50
        /*004a*/ 	.short	0x0000


	//----- nvinfo : EIATTR_MAXREG_COUNT
	.align		4
        /*004c*/ 	.byte	0x03, 0x1b
        /*004e*/ 	.short	0x00ff


	//----- nvinfo : EIATTR_NUM_BARRIERS
	.align		4
        /*0050*/ 	.byte	0x02, 0x4c
        /*0052*/ 	.byte	0x01
	.zero		1


	//----- nvinfo : EIATTR_MERCURY_ISA_VERSION
	.align		4
        /*0054*/ 	.byte	0x03, 0x5f
        /*0056*/ 	.short	0x0101


	//----- nvinfo : EIATTR_VRC_CTA_INIT_COUNT
	.align		4
        /*0058*/ 	.byte	0x02, 0x4a
	.zero		1
	.zero		1


	//----- nvinfo : EIATTR_EXIT_INSTR_OFFSETS
	.align		4
        /*005c*/ 	.byte	0x04, 0x1c
        /*005e*/ 	.short	(.L_153 - .L_152)


	//   ....[0]....
.L_152:
        /*0060*/ 	.word	0x000012e0


	//----- nvinfo : EIATTR_CBANK_PARAM_SIZE
	.align		4
.L_153:
        /*0064*/ 	.byte	0x03, 0x19
        /*0066*/ 	.short	0x001c


	//----- nvinfo : EIATTR_PARAM_CBANK
	.align		4
        /*0068*/ 	.byte	0x04, 0x0a
        /*006a*/ 	.short	(.L_155 - .L_154)
	.align		4
.L_154:
        /*006c*/ 	.word	index@(.nv.constant0._Z10mod_sharedPiS_S_i)
        /*0070*/ 	.short	0x0380
        /*0072*/ 	.short	0x001c


	//----- nvinfo : EIATTR_SW_WAR
	.align		4
.L_155:
        /*0074*/ 	.byte	0x04, 0x36
        /*0076*/ 	.short	(.L_157 - .L_156)
.L_156:
        /*0078*/ 	.word	0x00000008
.L_157:


//--------------------- .nv.info._Z11mult_sharedPiS_S_i --------------------------
	.section	.nv.info._Z11mult_sharedPiS_S_i,"",@"SHT_CUDA_INFO"
	.sectionflags	@""
	.align	4


	//----- nvinfo : EIATTR_CUDA_API_VERSION
	.align		4
        /*0000*/ 	.byte	0x04, 0x37
        /*0002*/ 	.short	(.L_159 - .L_158)
.L_158:
        /*0004*/ 	.word	0x00000082


	//----- nvinfo : EIATTR_KPARAM_INFO
	.align		4
.L_159:
        /*0008*/ 	.byte	0x04, 0x17
        /*000a*/ 	.short	(.L_161 - .L_160)
.L_160:
        /*000c*/ 	.word	0x00000000
        /*0010*/ 	.short	0x0003
        /*0012*/ 	.short	0x0018
        /*0014*/ 	.byte	0x00, 0xf0, 0x11, 0x00


	//----- nvinfo : EIATTR_KPARAM_INFO
	.align		4
.L_161:
        /*0018*/ 	.byte	0x04, 0x17
        /*001a*/ 	.short	(.L_163 - .L_162)
.L_162:
        /*001c*/ 	.word	0x00000000
        /*0020*/ 	.short	0x0002
        /*0022*/ 	.short	0x0010
        /*0024*/ 	.byte	0x00, 0xf5, 0x21, 0x00


	//----- nvinfo : EIATTR_KPARAM_INFO
	.align		4
.L_163:
        /*0028*/ 	.byte	0x04, 0x17
        /*002a*/ 	.short	(.L_165 - .L_164)
.L_164:
        /*002c*/ 	.word	0x00000000
        /*0030*/ 	.short	0x0001
        /*0032*/ 	.short	0x0008
        /*0034*/ 	.byte	0x00, 0xf5, 0x21, 0x00


	//----- nvinfo : EIATTR_KPARAM_INFO
	.align		4
.L_165:
        /*0038*/ 	.byte	0x04, 0x17
        /*003a*/ 	.short	(.L_167 - .L_166)
.L_166:
        /*003c*/ 	.word	0x00000000
        /*0040*/ 	.short	0x0000
        /*0042*/ 	.short	0x0000
        /*0044*/ 	.byte	0x00, 0xf5, 0x21, 0x00


	//----- nvinfo : EIATTR_SPARSE_MMA_MASK
	.align		4
.L_167:
        /*0048*/ 	.byte	0x03, 0x50
        /*004a*/ 	.short	0x0000


	//----- nvinfo : EIATTR_MAXREG_COUNT
	.align		4
        /*004c*/ 	.byte	0x03, 0x1b
        /*004e*/ 	.short	0x00ff


	//----- nvinfo : EIATTR_NUM_BARRIERS
	.align		4
        /*0050*/ 	.byte	0x02, 0x4c
        /*0052*/ 	.byte	0x01
	.zero		1


	//----- nvinfo : EIATTR_MERCURY_ISA_VERSION
	.align		4
        /*0054*/ 	.byte	0x03, 0x5f
        /*0056*/ 	.short	0x0101


	//----- nvinfo : EIATTR_VRC_CTA_INIT_COUNT
	.align		4
        /*0058*/ 	.byte	0x02, 0x4a
	.zero		1
	.zero		1


	//----- nvinfo : EIATTR_EXIT_INSTR_OFFSETS
	.align		4
        /*005c*/ 	.byte	0x04, 0x1c
        /*005e*/ 	.short	(.L_169 - .L_168)


	//   ....[0]....
.L_168:
        /*0060*/ 	.word	0x00001180


	//----- nvinfo : EIATTR_CBANK_PARAM_SIZE
	.align		4
.L_169:
        /*0064*/ 	.byte	0x03, 0x19
        /*0066*/ 	.short	0x001c


	//----- nvinfo : EIATTR_PARAM_CBANK
	.align		4
        /*0068*/ 	.byte	0x04, 0x0a
        /*006a*/ 	.short	(.L_171 - .L_170)
	.align		4
.L_170:
        /*006c*/ 	.word	index@(.nv.constant0._Z11mult_sharedPiS_S_i)
        /*0070*/ 	.short	0x0380
        /*0072*/ 	.short	0x001c


	//----- nvinfo : EIATTR_SW_WAR
	.align		4
.L_171:
        /*0074*/ 	.byte	0x04, 0x36
        /*0076*/ 	.short	(.L_173 - .L_172)
.L_172:
        /*0078*/ 	.word	0x00000008
.L_173:


//--------------------- .nv.info._Z10sub_sharedPiS_S_i --------------------------
	.section	.nv.info._Z10sub_sharedPiS_S_i,"",@"SHT_CUDA_INFO"
	.sectionflags	@""
	.align	4


	//----- nvinfo : EIATTR_CUDA_API_VERSION
	.align		4
        /*0000*/ 	.byte	0x04, 0x37
        /*0002*/ 	.short	(.L_175 - .L_174)
.L_174:
        /*0004*/ 	.word	0x00000082


	//----- nvinfo : EIATTR_KPARAM_INFO
	.align		4
.L_175:
        /*0008*/ 	.byte	0x04, 0x17
        /*000a*/ 	.short	(.L_177 - .L_176)
.L_176:
        /*000c*/ 	.word	0x00000000
        /*0010*/ 	.short	0x0003
        /*0012*/ 	.short	0x0018
        /*0014*/ 	.byte	0x00, 0xf0, 0x11, 0x00


	//----- nvinfo : EIATTR_KPARAM_INFO
	.align		4
.L_177:
        /*0018*/ 	.byte	0x04, 0x17
        /*001a*/ 	.short	(.L_179 - .L_178)
.L_178:
        /*001c*/ 	.word	0x00000000
        /*0020*/ 	.short	0x0002
        /*0022*/ 	.short	0x0010
        /*0024*/ 	.byte	0x00, 0xf5, 0x21, 0x00


	//----- nvinfo : EIATTR_KPARAM_INFO
	.align		4
.L_179:
        /*0028*/ 	.byte	0x04, 0x17
        /*002a*/ 	.short	(.L_181 - .L_180)
.L_180:
        /*002c*/ 	.word	0x00000000
        /*0030*/ 	.short	0x0001
        /*0032*/ 	.short	0x0008
        /*0034*/ 	.byte	0x00, 0xf5, 0x21, 0x00


	//----- nvinfo : EIATTR_KPARAM_INFO
	.align		4
.L_181:
        /*0038*/ 	.byte	0x04, 0x17
        /*003a*/ 	.short	(.L_183 - .L_182)
.L_182:
        /*003c*/ 	.word	0x00000000
        /*0040*/ 	.short	0x0000
        /*0042*/ 	.short	0x0000
        /*0044*/ 	.byte	0x00, 0xf5, 0x21, 0x00


	//----- nvinfo : EIATTR_SPARSE_MMA_MASK
	.align		4
.L_183:
        /*0048*/ 	.byte	0x03, 0x50
        /*004a*/ 	.short	0x0000


	//----- nvinfo : EIATTR_MAXREG_COUNT
	.align		4
        /*004c*/ 	.byte	0x03, 0x1b
        /*004e*/ 	.short	0x00ff


	//----- nvinfo : EIATTR_NUM_BARRIERS
	.align		4
        /*0050*/ 	.byte	0x02, 0x4c
        /*0052*/ 	.byte	0x01
	.zero		1


	//----- nvinfo : EIATTR_MERCURY_ISA_VERSION
	.align		4
        /*0054*/ 	.byte	0x03, 0x5f
        /*0056*/ 	.short	0x0101


	//----- nvinfo : EIATTR_VRC_CTA_INIT_COUNT
	.align		4
        /*0058*/ 	.byte	0x02, 0x4a
	.zero		1
	.zero		1


	//----- nvinfo : EIATTR_EXIT_INSTR_OFFSETS
	.align		4
        /*005c*/ 	.byte	0x04, 0x1c
        /*005e*/ 	.short	(.L_185 - .L_184)


	//   ....[0]....
.L_184:
        /*0060*/ 	.word	0x00001180


	//----- nvinfo : EIATTR_CBANK_PARAM_SIZE
	.align		4
.L_185:
        /*0064*/ 	.byte	0x03, 0x19
        /*0066*/ 	.short	0x001c


	//----- nvinfo : EIATTR_PARAM_CBANK
	.align		4
        /*0068*/ 	.byte	0x04, 0x0a
        /*006a*/ 	.short	(.L_187 - .L_186)
	.align		4
.L_186:
        /*006c*/ 	.word	index@(.nv.constant0._Z10sub_sharedPiS_S_i)
        /*0070*/ 	.short	0x0380
        /*0072*/ 	.short	0x001c


	//----- nvinfo : EIATTR_SW_WAR
	.align		4
.L_187:
        /*0074*/ 	.byte	0x04, 0x36
        /*0076*/ 	.short	(.L_189 - .L_188)
.L_188:
        /*0078*/ 	.word	0x00000008
.L_189:


//--------------------- .nv.info._Z10add_sharedPiS_S_i --------------------------
	.section	.nv.info._Z10add_sharedPiS_S_i,"",@"SHT_CUDA_INFO"
	.sectionflags	@""
	.align	4


	//----- nvinfo : EIATTR_CUDA_API_VERSION
	.align		4
        /*0000*/ 	.byte	0x04, 0x37
        /*0002*/ 	.short	(.L_191 - .L_190)
.L_190:
        /*0004*/ 	.word	0x00000082


	//----- nvinfo : EIATTR_KPARAM_INFO
	.align		4
.L_191:
        /*0008*/ 	.byte	0x04, 0x17
        /*000a*/ 	.short	(.L_193 - .L_192)
.L_192:
        /*000c*/ 	.word	0x00000000
        /*0010*/ 	.short	0x0003
        /*0012*/ 	.short	0x0018
        /*0014*/ 	.byte	0x00, 0xf0, 0x11, 0x00


	//----- nvinfo : EIATTR_KPARAM_INFO
	.align		4
.L_193:
        /*0018*/ 	.byte	0x04, 0x17
        /*001a*/ 	.short	(.L_195 - .L_194)
.L_194:
        /*001c*/ 	.word	0x00000000
        /*0020*/ 	.short	0x0002
        /*0022*/ 	.short	0x0010
        /*0024*/ 	.byte	0x00, 0xf5, 0x21, 0x00


	//----- nvinfo : EIATTR_KPARAM_INFO
	.align		4
.L_195:
        /*0028*/ 	.byte	0x04, 0x17
        /*002a*/ 	.short	(.L_197 - .L_196)
.L_196:
        /*002c*/ 	.word	0x00000000
        /*0030*/ 	.short	0x0001
        /*0032*/ 	.short	0x0008
        /*0034*/ 	.byte	0x00, 0xf5, 0x21, 0x00


	//----- nvinfo : EIATTR_KPARAM_INFO
	.align		4
.L_197:
        /*0038*/ 	.byte	0x04, 0x17
        /*003a*/ 	.short	(.L_199 - .L_198)
.L_198:
        /*003c*/ 	.word	0x00000000
        /*0040*/ 	.short	0x0000
        /*0042*/ 	.short	0x0000
        /*0044*/ 	.byte	0x00, 0xf5, 0x21, 0x00


	//----- nvinfo : EIATTR_SPARSE_MMA_MASK
	.align		4
.L_199:
        /*0048*/ 	.byte	0x03, 0x50
        /*004a*/ 	.short	0x0000


	//----- nvinfo : EIATTR_MAXREG_COUNT
	.align		4
        /*004c*/ 	.byte	0x03, 0x1b
        /*004e*/ 	.short	0x00ff


	//----- nvinfo : EIATTR_NUM_BARRIERS
	.align		4
        /*0050*/ 	.byte	0x02, 0x4c
        /*0052*/ 	.byte	0x01
	.zero		1


	//----- nvinfo : EIATTR_MERCURY_ISA_VERSION
	.align		4
        /*0054*/ 	.byte	0x03, 0x5f
        /*0056*/ 	.short	0x0101


	//----- nvinfo : EIATTR_VRC_CTA_INIT_COUNT
	.align		4
        /*0058*/ 	.byte	0x02, 0x4a
	.zero		1
	.zero		1


	//----- nvinfo : EIATTR_EXIT_INSTR_OFFSETS
	.align		4
        /*005c*/ 	.byte	0x04, 0x1c
        /*005e*/ 	.short	(.L_201 - .L_200)


	//   ....[0]....
.L_200:
        /*0060*/ 	.word	0x00001180


	//----- nvinfo : EIATTR_CBANK_PARAM_SIZE
	.align		4
.L_201:
        /*0064*/ 	.byte	0x03, 0x19
        /*0066*/ 	.short	0x001c


	//----- nvinfo : EIATTR_PARAM_CBANK
	.align		4
        /*0068*/ 	.byte	0x04, 0x0a
        /*006a*/ 	.short	(.L_203 - .L_202)
	.align		4
.L_202:
        /*006c*/ 	.word	index@(.nv.constant0._Z10add_sharedPiS_S_i)
        /*0070*/ 	.short	0x0380
        /*0072*/ 	.short	0x001c


	//----- nvinfo : EIATTR_SW_WAR
	.align		4
.L_203:
        /*0074*/ 	.byte	0x04, 0x36
        /*0076*/ 	.short	(.L_205 - .L_204)
.L_204:
        /*0078*/ 	.word	0x00000008
.L_205:


//--------------------- .nv.callgraph             --------------------------
	.section	.nv.callgraph,"",@"SHT_CUDA_CALLGRAPH"
	.align	4
	.sectionentsize	8
	.align		4
        /*0000*/ 	.word	0x00000000
	.align		4
        /*0004*/ 	.word	0xffffffff
	.align		4
        /*0008*/ 	.word	0x00000000
	.align		4
        /*000c*/ 	.word	0xfffffffe
	.align		4
        /*0010*/ 	.word	0x00000000
	.align		4
        /*0014*/ 	.word	0xfffffffd
	.align		4
        /*0018*/ 	.word	0x00000000
	.align		4
        /*001c*/ 	.word	0xfffffffc


//--------------------- .nv.constant3             --------------------------
	.section	.nv.constant3,"a",@progbits
	.align	4
.nv.constant3:
	.type		a_const,@object
	.size		a_const,(b_const - a_const)
a_const:
	.zero		512
	.type		b_const,@object
	.size		b_const,(c_const - b_const)
b_const:
	.zero		512
	.type		c_const,@object
	.size		c_const,(caesar_0 - c_const)
c_const:
	.zero		512
	.type		caesar_0,@object
	.size		caesar_0,(caesar_1 - caesar_0)
caesar_0:
	.zero		128
	.type		caesar_1,@object
	.size		caesar_1,(caesar_2 - caesar_1)
caesar_1:
	.zero		128
	.type		caesar_2,@object
	.size		caesar_2,(.L_5 - caesar_2)
caesar_2:
	.zero		128
.L_5:


//--------------------- .text._Z12caesar_constPcS_ii --------------------------
	.section	.text._Z12caesar_constPcS_ii,"ax",@progbits
	.align	128
        .global         _Z12caesar_constPcS_ii
        .type           _Z12caesar_constPcS_ii,@function
        .size           _Z12caesar_constPcS_ii,(.L_x_76 - _Z12caesar_constPcS_ii)
        .other          _Z12caesar_constPcS_ii,@"STO_CUDA_ENTRY STV_DEFAULT"
_Z12caesar_constPcS_ii:
.text._Z12caesar_constPcS_ii:
[----:B------:R-:W-:Y:S01]  /*0000*/  LDC R1, c[0x0][0x37c] ;  /* 0x0000df00ff017b82 */ /* 0x000fe20000000800 */
[----:B------:R-:W0:Y:S07]  /*0010*/  S2R R3, SR_TID.X ;  /* 0x0000000000037919 */ /* 0x000e2e0000002100 */
[----:B------:R-:W0:Y:S01]  /*0020*/  S2UR UR4, SR_CTAID.X ;  /* 0x00000000000479c3 */ /* 0x000e220000002500 */
[----:B------:R-:W1:Y:S07]  /*0030*/  LDCU UR5, c[0x0][0x390] ;  /* 0x00007200ff0577ac */ /* 0x000e6e0008000800 */
[----:B------:R-:W0:Y:S02]  /*0040*/  LDC R4, c[0x0][0x360] ;  /* 0x0000d800ff047b82 */ /* 0x000e240000000800 */
[----:B0-----:R-:W-:-:S05]  /*0050*/  IMAD R4, R4, UR4, R3 ;  /* 0x0000000404047c24 */ /* 0x001fca000f8e0203 */
[----:B-1----:R-:W-:-:S13]  /*0060*/  ISETP.GE.AND P0, PT, R4, UR5, PT ;  /* 0x0000000504007c0c */ /* 0x002fda000bf06270 */
[----:B------:R-:W-:Y:S05]  /*0070*/  @P0 EXIT ;  /* 0x000000000000094d */ /* 0x000fea0003800000 */
[----:B------:R-:W0:Y:S01]  /*0080*/  LDCU.64 UR6, c[0x0][0x380] ;  /* 0x00007000ff0677ac */ /* 0x000e220008000a00 */
[----:B------:R-:W-:Y:S01]  /*0090*/  SHF.R.S32.HI R5, RZ, 0x1f, R4 ;  /* 0x0000001fff057819 */ /* 0x000fe20000011404 */
[----:B------:R-:W1:Y:S01]  /*00a0*/  LDCU.64 UR4, c[0x0][0x358] ;  /* 0x00006b00ff0477ac */ /* 0x000e620008000a00 */
[----:B0-----:R-:W-:Y:S01]  /*00b0*/  IADD3 R2, P0, PT, R4, UR6, RZ ;  /* 0x0000000604027c10 */ /* 0x001fe2000ff1e0ff */
[----:B------:R-:W0:Y:S03]  /*00c0*/  LDCU UR6, c[0x0][0x394] ;  /* 0x00007280ff0677ac */ /* 0x000e260008000800 */
[----:B------:R-:W-:-:S05]  /*00d0*/  IADD3.X R3, PT, PT, R5, UR7, RZ, P0, !PT ;  /* 0x0000000705037c10 */ /* 0x000fca00087fe4ff */
[----:B-1----:R1:W5:Y:S01]  /*00e0*/  LDG.E.U8 R0, desc[UR4][R2.64] ;  /* 0x0000000402007981 */ /* 0x002362000c1e1100 */
[----:B0-----:R-:W-:-:S09]  /*00f0*/  UISETP.GE.AND UP0, UPT, UR6, 0x1, UPT ;  /* 0x000000010600788c */ /* 0x001fd2000bf06270 */
[----:B-1----:R-:W-:Y:S05]  /*0100*/  BRA.U !UP0, `(.L_x_0) ;  /* 0x0000000108687547 */ /* 0x002fea000b800000 */
[----:B-----5:R-:W-:Y:S01]  /*0110*/  VIADD R2, R0, 0xffffff9f ;  /* 0xffffff9f00027836 */ /* 0x020fe20000000000 */
[----:B------:R-:W-:Y:S04]  /*0120*/  BSSY.RECONVERGENT B0, `(.L_x_1) ;  /* 0x0000013000007945 */ /* 0x000fe80003800200 */
[----:B------:R-:W-:-:S04]  /*0130*/  LOP3.LUT R2, R2, 0xff, RZ, 0xc0, !PT ;  /* 0x000000ff02027812 */ /* 0x000fc800078ec0ff */
[----:B------:R-:W-:-:S13]  /*0140*/  ISETP.GT.U32.AND P0, PT, R2, 0x19, PT ;  /* 0x000000190200780c */ /* 0x000fda0003f04070 */
[----:B------:R-:W0:Y:S02]  /*0150*/  @!P0 LDC.U16 R3, c[0x0][0x394] ;  /* 0x0000e500ff038b82 */ /* 0x000e240000000400 */
[----:B0-----:R-:W-:-:S05]  /*0160*/  @!P0 IMAD.IADD R3, R0, 0x1, R3 ;  /* 0x0000000100038824 */ /* 0x001fca00078e0203 */
[----:B------:R-:W-:-:S04]  /*0170*/  @!P0 PRMT R2, R3, 0x8880, RZ ;  /* 0x0000888003028816 */ /* 0x000fc800000000ff */
[----:B------:R-:W-:-:S13]  /*0180*/  ISETP.GT.AND P1, PT, R2, 0x7a, !P0 ;  /* 0x0000007a0200780c */ /* 0x000fda0004724270 */
[----:B------:R-:W-:-:S05]  /*0190*/  @P1 VIADD R3, R3, 0xffffffe6 ;  /* 0xffffffe603031836 */ /* 0x000fca0000000000 */
[----:B------:R-:W-:Y:S01]  /*01a0*/  @!P0 PRMT R0, R3, 0x7610, R0 ;  /* 0x0000761003008816 */ /* 0x000fe20000000000 */
[----:B------:R-:W-:Y:S06]  /*01b0*/  @!P0 BRA `(.L_x_2) ;  /* 0x0000000000248947 */ /* 0x000fec0003800000 */
[----:B------:R-:W-:-:S05]  /*01c0*/  VIADD R2, R0, 0xffffffbf ;  /* 0xffffffbf00027836 */ /* 0x000fca0000000000 */
[----:B------:R-:W-:-:S04]  /*01d0*/  LOP3.LUT R2, R2, 0xff, RZ, 0xc0, !PT ;  /* 0x000000ff02027812 */ /* 0x000fc800078ec0ff */
[----:B------:R-:W-:-:S13]  /*01e0*/  ISETP.GT.U32.AND P0, PT, R2, 0x19, PT ;  /* 0x000000190200780c */ /* 0x000fda0003f04070 */
[----:B------:R-:W0:Y:S02]  /*01f0*/  @!P0 LDC.U16 R3, c[0x0][0x394] ;  /* 0x0000e500ff038b82 */ /* 0x000e240000000400 */
[----:B0-----:R-:W-:-:S05]  /*0200*/  @!P0 IMAD.IADD R3, R0, 0x1, R3 ;  /* 0x0000000100038824 */ /* 0x001fca00078e0203 */
[----:B------:R-:W-:-:S04]  /*0210*/  @!P0 PRMT R2, R3, 0x8880, RZ ;  /* 0x0000888003028816 */ /* 0x000fc800000000ff */
[----:B------:R-:W-:-:S13]  /*0220*/  ISETP.GT.AND P1, PT, R2, 0x5a, !P0 ;  /* 0x0000005a0200780c */ /* 0x000fda0004724270 */
[----:B------:R-:W-:-:S05]  /*0230*/  @P1 VIADD R3, R3, 0xffffffe6 ;  /* 0xffffffe603031836 */ /* 0x000fca0000000000 */
[----:B------:R-:W-:-:S07]  /*0240*/  @!P0 PRMT R0, R3, 0x7610, R0 ;  /* 0x0000761003008816 */ /* 0x000fce0000000000 */
.L_x_2:
[----:B------:R-:W-:Y:S05]  /*0250*/  BSYNC.RECONVERGENT B0 ;  /* 0x0000000000007941 */ /* 0x000fea0003800200 */
.L_x_1:
[----:B------:R-:W0:Y:S02]  /*0260*/  LDCU.64 UR6, c[0x0][0x388] ;  /* 0x00007100ff0677ac */ /* 0x000e240008000a00 */
[----:B0-----:R-:W-:-:S04]  /*0270*/  IADD3 R2, P0, PT, R4, UR6, RZ ;  /* 0x0000000604027c10 */ /* 0x001fc8000ff1e0ff */
[----:B------:R-:W-:-:S05]  /*0280*/  IADD3.X R3, PT, PT, R5, UR7, RZ, P0, !PT ;  /* 0x0000000705037c10 */ /* 0x000fca00087fe4ff */
[----:B------:R-:W-:Y:S01]  /*0290*/  STG.E.U8 desc[UR4][R2.64], R0 ;  /* 0x0000000002007986 */ /* 0x000fe2000c101104 */
[----:B------:R-:W-:Y:S05]  /*02a0*/  EXIT ;  /* 0x000000000000794d */ /* 0x000fea0003800000 */
.L_x_0:
[----:B-----5:R-:W-:Y:S01]  /*02b0*/  VIADD R2, R0, 0xffffff9f ;  /* 0xffffff9f00027836 */ /* 0x020fe20000000000 */
[----:B------:R-:W-:Y:S04]  /*02c0*/  BSSY.RECONVERGENT B0, `(.L_x_3) ;  /* 0x0000013000007945 */ /* 0x000fe80003800200 */
[----:B------:R-:W-:-:S04]  /*02d0*/  LOP3.LUT R2, R2, 0xff, RZ, 0xc0, !PT ;  /* 0x000000ff02027812 */ /* 0x000fc800078ec0ff */
[----:B------:R-:W-:-:S13]  /*02e0*/  ISETP.GT.U32.AND P0, PT, R2, 0x19, PT ;  /* 0x000000190200780c */ /* 0x000fda0003f04070 */
[----:B------:R-:W0:Y:S02]  /*02f0*/  @!P0 LDC.U16 R3, c[0x0][0x394] ;  /* 0x0000e500ff038b82 */ /* 0x000e240000000400 */
[----:B0-----:R-:W-:-:S05]  /*0300*/  @!P0 IMAD.IADD R3, R0, 0x1, R3 ;  /* 0x0000000100038824 */ /* 0x001fca00078e0203 */
[----:B------:R-:W-:-:S04]  /*0310*/  @!P0 PRMT R2, R3, 0x8880, RZ ;  /* 0x0000888003028816 */ /* 0x000fc800000000ff */
[----:B------:R-:W-:-:S13]  /*0320*/  ISETP.GE.OR P1, PT, R2, 0x41, P0 ;  /* 0x000000410200780c */ /* 0x000fda0000726670 */
[----:B------:R-:W-:-:S05]  /*0330*/  @!P1 VIADD R3, R3, 0x1a ;  /* 0x0000001a03039836 */ /* 0x000fca0000000000 */
        /* <DEDUP_REMOVED lines=8> */
[----:B------:R-:W-:-:S13]  /*03c0*/  ISETP.GE.OR P1, PT, R2, 0x41, P0 ;  /* 0x000000410200780c */ /* 0x000fda0000726670 */
[----:B------:R-:W-:-:S05]  /*03d0*/  @!P1 VIADD R3, R3, 0x1a ;  /* 0x0000001a03039836 */ /* 0x000fca0000000000 */
[----:B------:R-:W-:-:S07]  /*03e0*/  @!P0 PRMT R0, R3, 0x7610, R0 ;  /* 0x0000761003008816 */ /* 0x000fce0000000000 */
.L_x_4:
[----:B------:R-:W-:Y:S05]  /*03f0*/  BSYNC.RECONVERGENT B0 ;  /* 0x0000000000007941 */ /* 0x000fea0003800200 */
.L_x_3:
[----:B------:R-:W0:Y:S02]  /*0400*/  LDCU.64 UR6, c[0x0][0x388] ;  /* 0x00007100ff0677ac */ /* 0x000e240008000a00 */
[----:B0-----:R-:W-:-:S04]  /*0410*/  IADD3 R2, P0, PT, R4, UR6, RZ ;  /* 0x0000000604027c10 */ /* 0x001fc8000ff1e0ff */
[----:B------:R-:W-:-:S05]  /*0420*/  IADD3.X R3, PT, PT, R5, UR7, RZ, P0, !PT ;  /* 0x0000000705037c10 */ /* 0x000fca00087fe4ff */
[----:B------:R-:W-:Y:S01]  /*0430*/  STG.E.U8 desc[UR4][R2.64], R0 ;  /* 0x0000000002007986 */ /* 0x000fe2000c101104 */
[----:B------:R-:W-:Y:S05]  /*0440*/  EXIT ;  /* 0x000000000000794d */ /* 0x000fea0003800000 */
.L_x_5:
[----:B------:R-:W-:-:S00]  /*0450*/  BRA `(.L_x_5) ;  /* 0xfffffffc00fc7947 */ /* 0x000fc0000383ffff */
[----:B------:R-:W-:-:S00]  /*0460*/  NOP ;  /* 0x0000000000007918 */ /* 0x000fc00000000000 */
        /* <DEDUP_REMOVED lines=9> */
.L_x_76:


//--------------------- .text._Z13caesar_sharedPcS_ii --------------------------
	.section	.text._Z13caesar_sharedPcS_ii,"ax",@progbits
	.align	128
        .global         _Z13caesar_sharedPcS_ii
        .type           _Z13caesar_sharedPcS_ii,@function
        .size           _Z13caesar_sharedPcS_ii,(.L_x_77 - _Z13caesar_sharedPcS_ii)
        .other          _Z13caesar_sharedPcS_ii,@"STO_CUDA_ENTRY STV_DEFAULT"
_Z13caesar_sharedPcS_ii:
.text._Z13caesar_sharedPcS_ii:
[----:B------:R-:W-:Y:S01]  /*0000*/  LDC R1, c[0x0][0x37c] ;  /* 0x0000df00ff017b82 */ /* 0x000fe20000000800 */
[----:B------:R-:W0:Y:S07]  /*0010*/  S2R R4, SR_TID.X ;  /* 0x0000000000047919 */ /* 0x000e2e0000002100 */
[----:B------:R-:W1:Y:S01]  /*0020*/  S2UR UR4, SR_CTAID.X ;  /* 0x00000000000479c3 */ /* 0x000e620000002500 */
[----:B------:R-:W2:Y:S01]  /*0030*/  LDCU UR10, c[0x0][0x390] ;  /* 0x00007200ff0a77ac */ /* 0x000ea20008000800 */
[----:B------:R-:W1:Y:S01]  /*0040*/  LDCU UR5, c[0x0][0x360] ;  /* 0x00006c00ff0577ac */ /* 0x000e620008000800 */
[----:B------:R-:W3:Y:S01]  /*0050*/  LDCU.64 UR8, c[0x0][0x358] ;  /* 0x00006b00ff0877ac */ /* 0x000ee20008000a00 */
[----:B--2---:R-:W-:-:S02]  /*0060*/  UISETP.GE.AND UP0, UPT, UR10, 0x1, UPT ;  /* 0x000000010a00788c */ /* 0x004fc4000bf06270 */
[----:B-1----:R-:W-:-:S06]  /*0070*/  UIMAD UR4, UR4, UR5, URZ ;  /* 0x00000005040472a4 */ /* 0x002fcc000f8e02ff */
[----:B0-----:R-:W-:Y:S01]  /*0080*/  VIADD R0, R4, UR4 ;  /* 0x0000000404007c36 */ /* 0x001fe20008000000 */
[----:B---3--:R-:W-:Y:S06]  /*0090*/  BRA.U !UP0, `(.L_x_6) ;  /* 0x0000000508e47547 */ /* 0x008fec000b800000 */
[----:B------:R-:W-:Y:S01]  /*00a0*/  UISETP.GE.U32.AND UP1, UPT, UR10, 0x10, UPT ;  /* 0x000000100a00788c */ /* 0x000fe2000bf26070 */
[----:B------:R-:W-:Y:S01]  /*00b0*/  IMAD.MOV.U32 R5, RZ, RZ, RZ ;  /* 0x000000ffff057224 */ /* 0x000fe200078e00ff */
[----:B------:R-:W-:-:S04]  /*00c0*/  ULOP3.LUT UR5, UR10, 0xf, URZ, 0xc0, !UPT ;  /* 0x0000000f0a057892 */ /* 0x000fc8000f8ec0ff */
[----:B------:R-:W-:-:S03]  /*00d0*/  UISETP.NE.AND UP0, UPT, UR5, URZ, UPT ;  /* 0x000000ff0500728c */ /* 0x000fc6000bf05270 */
[----:B------:R-:W-:Y:S08]  /*00e0*/  BRA.U !UP1, `(.L_x_7) ;  /* 0x0000000109c47547 */ /* 0x000ff0000b800000 */
[----:B------:R-:W0:Y:S01]  /*00f0*/  S2R R3, SR_CgaCtaId ;  /* 0x0000000000037919 */ /* 0x000e220000008800 */
[----:B------:R-:W-:Y:S01]  /*0100*/  MOV R2, 0x400 ;  /* 0x0000040000027802 */ /* 0x000fe20000000f00 */
[----:B------:R-:W-:Y:S01]  /*0110*/  ULOP3.LUT UR6, UR10, 0x7ffffff0, URZ, 0xc0, !UPT ;  /* 0x7ffffff00a067892 */ /* 0x000fe2000f8ec0ff */
[----:B------:R-:W-:-:S03]  /*0120*/  IMAD.MOV.U32 R7, RZ, RZ, R0 ;  /* 0x000000ffff077224 */ /* 0x000fc600078e0000 */
[----:B------:R-:W-:Y:S02]  /*0130*/  UIADD3 UR7, UPT, UPT, -UR6, URZ, URZ ;  /* 0x000000ff06077290 */ /* 0x000fe4000fffe1ff */
[----:B------:R-:W-:Y:S01]  /*0140*/  IMAD.U32 R5, RZ, RZ, UR6 ;  /* 0x00000006ff057e24 */ /* 0x000fe2000f8e00ff */
[----:B0-----:R-:W-:-:S04]  /*0150*/  LEA R3, R3, R2, 0x18 ;  /* 0x0000000203037211 */ /* 0x001fc800078ec0ff */
[----:B------:R-:W-:-:S07]  /*0160*/  IADD3 R6, PT, PT, R0, 0x7, R3 ;  /* 0x0000000700067810 */ /* 0x000fce0007ffe003 */
.L_x_8:
[----:B------:R-:W0:Y:S01]  /*0170*/  LDC.64 R2, c[0x0][0x380] ;  /* 0x0000e000ff027b82 */ /* 0x000e220000000a00 */
[----:B------:R-:W-:Y:S02]  /*0180*/  SHF.R.S32.HI R8, RZ, 0x1f, R7 ;  /* 0x0000001fff087819 */ /* 0x000fe40000011407 */
[----:B0-----:R-:W-:-:S04]  /*0190*/  IADD3 R2, P0, P1, R7, 0x7, R2 ;  /* 0x0000000707027810 */ /* 0x001fc8000791e002 */
[----:B------:R-:W-:-:S05]  /*01a0*/  IADD3.X R3, PT, PT, R8, R3, RZ, P0, P1 ;  /* 0x0000000308037210 */ /* 0x000fca00007e24ff */
[----:B------:R-:W2:Y:S04]  /*01b0*/  LDG.E.U8 R9, desc[UR8][R2.64+-0x7] ;  /* 0xfffff90802097981 */ /* 0x000ea8000c1e1100 */
[----:B------:R-:W3:Y:S04]  /*01c0*/  LDG.E.U8 R11, desc[UR8][R2.64+-0x6] ;  /* 0xfffffa08020b7981 */ /* 0x000ee8000c1e1100 */
[----:B------:R-:W4:Y:S04]  /*01d0*/  LDG.E.U8 R13, desc[UR8][R2.64+-0x5] ;  /* 0xfffffb08020d7981 */ /* 0x000f28000c1e1100 */
[----:B------:R-:W5:Y:S04]  /*01e0*/  LDG.E.U8 R15, desc[UR8][R2.64+-0x4] ;  /* 0xfffffc08020f7981 */ /* 0x000f68000c1e1100 */
        /* <DEDUP_REMOVED lines=11> */
[----:B------:R-:W5:Y:S01]  /*02a0*/  LDG.E.U8 R16, desc[UR8][R2.64+0x8] ;  /* 0x0000080802107981 */ /* 0x000f62000c1e1100 */
[----:B------:R-:W-:Y:S01]  /*02b0*/  UIADD3 UR7, UPT, UPT, UR7, 0x10, URZ ;  /* 0x0000001007077890 */ /* 0x000fe2000fffe0ff */
[----:B------:R-:W-:-:S03]  /*02c0*/  VIADD R7, R7, 0x10 ;  /* 0x0000001007077836 */ /* 0x000fc60000000000 */
[----:B------:R-:W-:Y:S01]  /*02d0*/  UISETP.NE.AND UP1, UPT, UR7, URZ, UPT ;  /* 0x000000ff0700728c */ /* 0x000fe2000bf25270 */
[----:B--2---:R-:W-:Y:S04]  /*02e0*/  STS.U8 [R6+-0x7], R9 ;  /* 0xfffff90906007388 */ /* 0x004fe80000000000 */
[----:B---3--:R-:W-:Y:S04]  /*02f0*/  STS.U8 [R6+-0x6], R11 ;  /* 0xfffffa0b06007388 */ /* 0x008fe80000000000 */
[----:B----4-:R-:W-:Y:S04]  /*0300*/  STS.U8 [R6+-0x5], R13 ;  /* 0xfffffb0d06007388 */ /* 0x010fe80000000000 */
[----:B-----5:R-:W-:Y:S04]  /*0310*/  STS.U8 [R6+-0x4], R15 ;  /* 0xfffffc0f06007388 */ /* 0x020fe80000000000 */
[----:B------:R-:W-:Y:S04]  /*0320*/  STS.U8 [R6+-0x3], R17 ;  /* 0xfffffd1106007388 */ /* 0x000fe80000000000 */
[----:B------:R-:W-:Y:S04]  /*0330*/  STS.U8 [R6+-0x2], R19 ;  /* 0xfffffe1306007388 */ /* 0x000fe80000000000 */
[----:B------:R-:W-:Y:S04]  /*0340*/  STS.U8 [R6+-0x1], R21 ;  /* 0xffffff1506007388 */ /* 0x000fe80000000000 */
[----:B------:R-:W-:Y:S04]  /*0350*/  STS.U8 [R6], R23 ;  /* 0x0000001706007388 */ /* 0x000fe80000000000 */
[----:B------:R-:W-:Y:S04]  /*0360*/  STS.U8 [R6+0x1], R25 ;  /* 0x0000011906007388 */ /* 0x000fe80000000000 */
[----:B------:R-:W-:Y:S04]  /*0370*/  STS.U8 [R6+0x2], R27 ;  /* 0x0000021b06007388 */ /* 0x000fe80000000000 */
[----:B------:R-:W-:Y:S04]  /*0380*/  STS.U8 [R6+0x3], R29 ;  /* 0x0000031d06007388 */ /* 0x000fe80000000000 */
[----:B------:R-:W-:Y:S04]  /*0390*/  STS.U8 [R6+0x4], R8 ;  /* 0x0000040806007388 */ /* 0x000fe80000000000 */
[----:B------:R-:W-:Y:S04]  /*03a0*/  STS.U8 [R6+0x5], R10 ;  /* 0x0000050a06007388 */ /* 0x000fe80000000000 */
[----:B------:R-:W-:Y:S04]  /*03b0*/  STS.U8 [R6+0x6], R12 ;  /* 0x0000060c06007388 */ /* 0x000fe80000000000 */
[----:B------:R-:W-:Y:S04]  /*03c0*/  STS.U8 [R6+0x7], R14 ;  /* 0x0000070e06007388 */ /* 0x000fe80000000000 */
[----:B------:R0:W-:Y:S02]  /*03d0*/  STS.U8 [R6+0x8], R16 ;  /* 0x0000081006007388 */ /* 0x0001e40000000000 */
[----:B0-----:R-:W-:Y:S01]  /*03e0*/  VIADD R6, R6, 0x10 ;  /* 0x0000001006067836 */ /* 0x001fe20000000000 */
[----:B------:R-:W-:Y:S06]  /*03f0*/  BRA.U UP1, `(.L_x_8) ;  /* 0xfffffffd015c7547 */ /* 0x000fec000b83ffff */
.L_x_7:
[----:B------:R-:W-:Y:S05]  /*0400*/  BRA.U !UP0, `(.L_x_6) ;  /* 0x0000000508087547 */ /* 0x000fea000b800000 */
[----:B------:R-:W-:Y:S02]  /*0410*/  UISETP.GE.U32.AND UP0, UPT, UR5, 0x8, UPT ;  /* 0x000000080500788c */ /* 0x000fe4000bf06070 */
[----:B------:R-:W-:-:S04]  /*0420*/  ULOP3.LUT UR7, UR10, 0x7, URZ, 0xc0, !UPT ;  /* 0x000000070a077892 */ /* 0x000fc8000f8ec0ff */
[----:B------:R-:W-:-:S03]  /*0430*/  UISETP.NE.AND UP1, UPT, UR7, URZ, UPT ;  /* 0x000000ff0700728c */ /* 0x000fc6000bf25270 */
[----:B------:R-:W-:Y:S08]  /*0440*/  BRA.U !UP0, `(.L_x_9) ;  /* 0x0000000108607547 */ /* 0x000ff0000b800000 */
[----:B------:R-:W0:Y:S01]  /*0450*/  LDCU.64 UR12, c[0x0][0x380] ;  /* 0x00007000ff0c77ac */ /* 0x000e220008000a00 */
[----:B------:R-:W-:-:S05]  /*0460*/  IMAD.IADD R6, R0, 0x1, R5 ;  /* 0x0000000100067824 */ /* 0x000fca00078e0205 */
[----:B0-----:R-:W-:-:S04]  /*0470*/  IADD3 R2, P0, PT, R6, UR12, RZ ;  /* 0x0000000c06027c10 */ /* 0x001fc8000ff1e0ff */
[----:B------:R-:W-:-:S05]  /*0480*/  LEA.HI.X.SX32 R3, R6, UR13, 0x1, P0 ;  /* 0x0000000d06037c11 */ /* 0x000fca00080f0eff */
[----:B------:R-:W2:Y:S04]  /*0490*/  LDG.E.U8 R7, desc[UR8][R2.64] ;  /* 0x0000000802077981 */ /* 0x000ea8000c1e1100 */
[----:B------:R-:W3:Y:S04]  /*04a0*/  LDG.E.U8 R9, desc[UR8][R2.64+0x1] ;  /* 0x0000010802097981 */ /* 0x000ee8000c1e1100 */
[----:B------:R-:W4:Y:S04]  /*04b0*/  LDG.E.U8 R11, desc[UR8][R2.64+0x2] ;  /* 0x00000208020b7981 */ /* 0x000f28000c1e1100 */
[----:B------:R-:W5:Y:S04]  /*04c0*/  LDG.E.U8 R13, desc[UR8][R2.64+0x3] ;  /* 0x00000308020d7981 */ /* 0x000f68000c1e1100 */
[----:B------:R-:W5:Y:S04]  /*04d0*/  LDG.E.U8 R15, desc[UR8][R2.64+0x4] ;  /* 0x00000408020f7981 */ /* 0x000f68000c1e1100 */
[----:B------:R-:W5:Y:S04]  /*04e0*/  LDG.E.U8 R17, desc[UR8][R2.64+0x5] ;  /* 0x0000050802117981 */ /* 0x000f68000c1e1100 */
[----:B------:R-:W5:Y:S04]  /*04f0*/  LDG.E.U8 R19, desc[UR8][R2.64+0x6] ;  /* 0x0000060802137981 */ /* 0x000f68000c1e1100 */
[----:B------:R-:W5:Y:S01]  /*0500*/  LDG.E.U8 R21, desc[UR8][R2.64+0x7] ;  /* 0x0000070802157981 */ /* 0x000f62000c1e1100 */
[----:B------:R-:W0:Y:S01]  /*0510*/  S2UR UR6, SR_CgaCtaId ;  /* 0x00000000000679c3 */ /* 0x000e220000008800 */
[----:B------:R-:W-:Y:S01]  /*0520*/  UMOV UR5, 0x400 ;  /* 0x0000040000057882 */ /* 0x000fe20000000000 */
[----:B------:R-:W-:Y:S01]  /*0530*/  VIADD R5, R5, 0x8 ;  /* 0x0000000805057836 */ /* 0x000fe20000000000 */
[----:B0-----:R-:W-:-:S09]  /*0540*/  ULEA UR5, UR6, UR5, 0x18 ;  /* 0x0000000506057291 */ /* 0x001fd2000f8ec0ff */
[----:B--2---:R0:W-:Y:S04]  /*0550*/  STS.U8 [R6+UR5], R7 ;  /* 0x0000000706007988 */ /* 0x0041e80008000005 */
[----:B---3--:R0:W-:Y:S04]  /*0560*/  STS.U8 [R6+UR5+0x1], R9 ;  /* 0x0000010906007988 */ /* 0x0081e80008000005 */
[----:B----4-:R0:W-:Y:S04]  /*0570*/  STS.U8 [R6+UR5+0x2], R11 ;  /* 0x0000020b06007988 */ /* 0x0101e80008000005 */
[----:B-----5:R0:W-:Y:S04]  /*0580*/  STS.U8 [R6+UR5+0x3], R13 ;  /* 0x0000030d06007988 */ /* 0x0201e80008000005 */
[----:B------:R0:W-:Y:S04]  /*0590*/  STS.U8 [R6+UR5+0x4], R15 ;  /* 0x0000040f06007988 */ /* 0x0001e80008000005 */
[----:B------:R0:W-:Y:S04]  /*05a0*/  STS.U8 [R6+UR5+0x5], R17 ;  /* 0x0000051106007988 */ /* 0x0001e80008000005 */
[----:B------:R0:W-:Y:S04]  /*05b0*/  STS.U8 [R6+UR5+0x6], R19 ;  /* 0x0000061306007988 */ /* 0x0001e80008000005 */
[----:B------:R0:W-:Y:S02]  /*05c0*/  STS.U8 [R6+UR5+0x7], R21 ;  /* 0x0000071506007988 */ /* 0x0001e40008000005 */
.L_x_9:
[----:B------:R-:W-:Y:S05]  /*05d0*/  BRA.U !UP1, `(.L_x_6) ;  /* 0x0000000109947547 */ /* 0x000fea000b800000 */
[----:B------:R-:W-:Y:S02]  /*05e0*/  UISETP.GE.U32.AND UP0, UPT, UR7, 0x4, UPT ;  /* 0x000000040700788c */ /* 0x000fe4000bf06070 */
[----:B------:R-:W-:-:S04]  /*05f0*/  ULOP3.LUT UR5, UR10, 0x3, URZ, 0xc0, !UPT ;  /* 0x000000030a057892 */ /* 0x000fc8000f8ec0ff */
[----:B------:R-:W-:-:S03]  /*0600*/  UISETP.NE.AND UP1, UPT, UR5, URZ, UPT ;  /* 0x000000ff0500728c */ /* 0x000fc6000bf25270 */
[----:B------:R-:W-:Y:S08]  /*0610*/  BRA.U !UP0, `(.L_x_10) ;  /* 0x0000000108407547 */ /* 0x000ff0000b800000 */
[----:B------:R-:W1:Y:S01]  /*0620*/  LDCU.64 UR6, c[0x0][0x380] ;  /* 0x00007000ff0677ac */ /* 0x000e620008000a00 */
[----:B0-----:R-:W-:-:S05]  /*0630*/  IMAD.IADD R6, R0, 0x1, R5 ;  /* 0x0000000100067824 */ /* 0x001fca00078e0205 */
[----:B-1----:R-:W-:-:S04]  /*0640*/  IADD3 R2, P0, PT, R6, UR6, RZ ;  /* 0x0000000606027c10 */ /* 0x002fc8000ff1e0ff */
[----:B------:R-:W-:-:S05]  /*0650*/  LEA.HI.X.SX32 R3, R6, UR7, 0x1, P0 ;  /* 0x0000000706037c11 */ /* 0x000fca00080f0eff */
[----:B------:R-:W2:Y:S04]  /*0660*/  LDG.E.U8 R7, desc[UR8][R2.64] ;  /* 0x0000000802077981 */ /* 0x000ea8000c1e1100 */
[----:B------:R-:W3:Y:S04]  /*0670*/  LDG.E.U8 R9, desc[UR8][R2.64+0x1] ;  /* 0x0000010802097981 */ /* 0x000ee8000c1e1100 */
[----:B------:R-:W4:Y:S04]  /*0680*/  LDG.E.U8 R11, desc[UR8][R2.64+0x2] ;  /* 0x00000208020b7981 */ /* 0x000f28000c1e1100 */
        /* <DEDUP_REMOVED lines=8> */
[----:B-----5:R1:W-:Y:S02]  /*0710*/  STS.U8 [R6+UR6+0x3], R13 ;  /* 0x0000030d06007988 */ /* 0x0203e40008000006 */
.L_x_10:
[----:B------:R-:W-:Y:S05]  /*0720*/  BRA.U !UP1, `(.L_x_6) ;  /* 0x0000000109407547 */ /* 0x000fea000b800000 */
[----:B------:R-:W2:Y:S01]  /*0730*/  S2UR UR7, SR_CgaCtaId ;  /* 0x00000000000779c3 */ /* 0x000ea20000008800 */
[----:B------:R-:W-:Y:S01]  /*0740*/  UMOV UR6, 0x400 ;  /* 0x0000040000067882 */ /* 0x000fe20000000000 */
[----:B------:R-:W-:Y:S01]  /*0750*/  IADD3 R4, PT, PT, R4, UR4, R5 ;  /* 0x0000000404047c10 */ /* 0x000fe2000fffe005 */
[----:B------:R-:W3:Y:S01]  /*0760*/  LDCU.64 UR12, c[0x0][0x380] ;  /* 0x00007000ff0c77ac */ /* 0x000ee20008000a00 */
[----:B------:R-:W-:Y:S02]  /*0770*/  UIADD3 UR5, UPT, UPT, -UR5, URZ, URZ ;  /* 0x000000ff05057290 */ /* 0x000fe4000fffe1ff */
[----:B--2---:R-:W-:-:S06]  /*0780*/  ULEA UR6, UR7, UR6, 0x18 ;  /* 0x0000000607067291 */ /* 0x004fcc000f8ec0ff */
[----:B---3--:R-:W-:-:S07]  /*0790*/  VIADD R5, R4, UR6 ;  /* 0x0000000604057c36 */ /* 0x008fce0008000000 */
.L_x_11:
[----:B------:R-:W-:-:S04]  /*07a0*/  IADD3 R2, P0, PT, R4, UR12, RZ ;  /* 0x0000000c04027c10 */ /* 0x000fc8000ff1e0ff */
[----:B------:R-:W-:-:S05]  /*07b0*/  LEA.HI.X.SX32 R3, R4, UR13, 0x1, P0 ;  /* 0x0000000d04037c11 */ /* 0x000fca00080f0eff */
[----:B------:R-:W2:Y:S01]  /*07c0*/  LDG.E.U8 R2, desc[UR8][R2.64] ;  /* 0x0000000802027981 */ /* 0x000ea2000c1e1100 */
[----:B------:R-:W-:Y:S01]  /*07d0*/  UIADD3 UR5, UPT, UPT, UR5, 0x1, URZ ;  /* 0x0000000105057890 */ /* 0x000fe2000fffe0ff */
[----:B------:R-:W-:-:S03]  /*07e0*/  VIADD R4, R4, 0x1 ;  /* 0x0000000104047836 */ /* 0x000fc60000000000 */
[----:B------:R-:W-:Y:S01]  /*07f0*/  UISETP.NE.AND UP0, UPT, UR5, URZ, UPT ;  /* 0x000000ff0500728c */ /* 0x000fe2000bf05270 */
[----:B--2---:R2:W-:Y:S02]  /*0800*/  STS.U8 [R5], R2 ;  /* 0x0000000205007388 */ /* 0x0045e40000000000 */
[----:B--2---:R-:W-:-:S06]  /*0810*/  VIADD R5, R5, 0x1 ;  /* 0x0000000105057836 */ /* 0x004fcc0000000000 */
[----:B------:R-:W-:Y:S05]  /*0820*/  BRA.U UP0, `(.L_x_11) ;  /* 0xfffffffd00dc7547 */ /* 0x000fea000b83ffff */
.L_x_6:
[----:B------:R-:W-:Y:S01]  /*0830*/  BAR.SYNC.DEFER_BLOCKING 0x0 ;  /* 0x0000000000007b1d */ /* 0x000fe20000010000 */
[----:B------:R-:W-:-:S05]  /*0840*/  ISETP.GE.AND P0, PT, R0, UR10, PT ;  /* 0x0000000a00007c0c */ /* 0x000fca000bf06270 */
[----:B------:R-:W-:Y:S08]  /*0850*/  BSSY.RECONVERGENT B0, `(.L_x_12) ;  /* 0x0000045000007945 */ /* 0x000ff00003800200 */
[----:B------:R-:W2:Y:S01]  /*0860*/  @P0 S2R R3, SR_CgaCtaId ;  /* 0x0000000000030919 */ /* 0x000ea20000008800 */
[----:B------:R-:W-:-:S05]  /*0870*/  @P0 MOV R2, 0x400 ;  /* 0x0000040000020802 */ /* 0x000fca0000000f00 */
[----:B------:R-:W-:-:S05]  /*0880*/  @P0 VIADD R2, R2, 0x80 ;  /* 0x0000008002020836 */ /* 0x000fca0000000000 */
[----:B--2---:R-:W-:-:S05]  /*0890*/  @P0 LEA R3, R3, R2, 0x18 ;  /* 0x0000000203030211 */ /* 0x004fca00078ec0ff */
[----:B------:R-:W-:-:S06]  /*08a0*/  @P0 IMAD.IADD R3, R0, 0x1, R3 ;  /* 0x0000000100030824 */ /* 0x000fcc00078e0203 */
[----:B------:R-:W2:Y:S02]  /*08b0*/  @P0 LDS.U8 R3, [R3] ;  /* 0x0000000003030984 */ /* 0x000ea40000000000 */
[----:B--2---:R-:W-:Y:S01]  /*08c0*/  @P0 PRMT R2, R3, 0x7610, R2 ;  /* 0x0000761003020816 */ /* 0x004fe20000000002 */
[----:B------:R-:W-:Y:S06]  /*08d0*/  @P0 BRA `(.L_x_13) ;  /* 0x0000000000f00947 */ /* 0x000fec0003800000 */
[----:B01----:R-:W0:Y:S01]  /*08e0*/  S2R R6, SR_CgaCtaId ;  /* 0x0000000000067919 */ /* 0x003e220000008800 */
[----:B------:R-:W-:Y:S01]  /*08f0*/  MOV R5, 0x400 ;  /* 0x0000040000057802 */ /* 0x000fe20000000f00 */
[----:B------:R-:W1:Y:S02]  /*0900*/  LDCU UR4, c[0x0][0x394] ;  /* 0x00007280ff0477ac */ /* 0x000e640008000800 */
[----:B-1----:R-:W-:Y:S01]  /*0910*/  UISETP.GE.AND UP0, UPT, UR4, 0x1, UPT ;  /* 0x000000010400788c */ /* 0x002fe2000bf06270 */
[----:B0-----:R-:W-:-:S05]  /*0920*/  LEA R3, R6, R5, 0x18 ;  /* 0x0000000506037211 */ /* 0x001fca00078ec0ff */
[----:B------:R-:W-:-:S06]  /*0930*/  IMAD.IADD R3, R0, 0x1, R3 ;  /* 0x0000000100037824 */ /* 0x000fcc00078e0203 */
[----:B------:R-:W0:Y:S02]  /*0940*/  LDS.U8 R3, [R3] ;  /* 0x0000000003037984 */ /* 0x000e240000000000 */
[----:B0-----:R-:W-:Y:S01]  /*0950*/  PRMT R2, R3, 0x7610, R2 ;  /* 0x0000761003027816 */ /* 0x001fe20000000002 */
[----:B------:R-:W-:Y:S06]  /*0960*/  BRA.U !UP0, `(.L_x_14) ;  /* 0x0000000108687547 */ /* 0x000fec000b800000 */
[----:B------:R-:W-:Y:S01]  /*0970*/  VIADD R3, R2, 0xffffff9f ;  /* 0xffffff9f02037836 */ /* 0x000fe20000000000 */
[----:B------:R-:W-:Y:S01]  /*0980*/  BSSY.RECONVERGENT B1, `(.L_x_15) ;  /* 0x0000016000017945 */ /* 0x000fe20003800200 */
[----:B------:R-:W-:-:S03]  /*0990*/  VIADD R5, R5, 0x80 ;  /* 0x0000008005057836 */ /* 0x000fc60000000000 */
[----:B------:R-:W-:Y:S02]  /*09a0*/  LOP3.LUT R3, R3, 0xff, RZ, 0xc0, !PT ;  /* 0x000000ff03037812 */ /* 0x000fe400078ec0ff */
[----:B------:R-:W-:Y:S02]  /*09b0*/  LEA R5, R6, R5, 0x18 ;  /* 0x0000000506057211 */ /* 0x000fe400078ec0ff */
[----:B------:R-:W-:-:S03]  /*09c0*/  ISETP.GT.U32.AND P0, PT, R3, 0x19, PT ;  /* 0x000000190300780c */ /* 0x000fc60003f04070 */
[----:B------:R-:W-:-:S10]  /*09d0*/  IMAD.IADD R5, R0, 0x1, R5 ;  /* 0x0000000100057824 */ /* 0x000fd400078e0205 */
        /* <DEDUP_REMOVED lines=16> */
.L_x_16:
[----:B------:R-:W-:Y:S05]  /*0ae0*/  BSYNC.RECONVERGENT B1 ;  /* 0x0000000000017941 */ /* 0x000fea0003800200 */
.L_x_15:
[----:B------:R3:W-:Y:S01]  /*0af0*/  STS.U8 [R5], R2 ;  /* 0x0000000205007388 */ /* 0x0007e20000000000 */
[----:B------:R-:W-:Y:S05]  /*0b00*/  BRA `(.L_x_13) ;  /* 0x0000000000647947 */ /* 0x000fea0003800000 */
.L_x_14:
        /* <DEDUP_REMOVED lines=23> */
.L_x_18:
[----:B------:R-:W-:Y:S05]  /*0c80*/  BSYNC.RECONVERGENT B1 ;  /* 0x0000000000017941 */ /* 0x000fea0003800200 */
.L_x_17:
[----:B------:R2:W-:Y:S02]  /*0c90*/  STS.U8 [R5], R2 ;  /* 0x0000000205007388 */ /* 0x0005e40000000000 */
.L_x_13:
[----:B------:R-:W-:Y:S05]  /*0ca0*/  BSYNC.RECONVERGENT B0 ;  /* 0x0000000000007941 */ /* 0x000fea0003800200 */
.L_x_12:
[----:B------:R-:W4:Y:S02]  /*0cb0*/  LDCU.64 UR4, c[0x0][0x388] ;  /* 0x00007100ff0477ac */ /* 0x000f240008000a00 */
[----:B----4-:R-:W-:-:S04]  /*0cc0*/  IADD3 R4, P0, PT, R0, UR4, RZ ;  /* 0x0000000400047c10 */ /* 0x010fc8000ff1e0ff */
[----:B--23--:R-:W-:-:S05]  /*0cd0*/  LEA.HI.X.SX32 R5, R0, UR5, 0x1, P0 ;  /* 0x0000000500057c11 */ /* 0x00cfca00080f0eff */
[----:B------:R-:W-:Y:S01]  /*0ce0*/  STG.E.U8 desc[UR8][R4.64], R2 ;  /* 0x0000000204007986 */ /* 0x000fe2000c101108 */
[----:B------:R-:W-:Y:S05]  /*0cf0*/  EXIT ;  /* 0x000000000000794d */ /* 0x000fea0003800000 */
.L_x_19:
        /* <DEDUP_REMOVED lines=16> */
.L_x_77:


//--------------------- .text._Z9mod_constPi      --------------------------
	.section	.text._Z9mod_constPi,"ax",@progbits
	.align	128
        .global         _Z9mod_constPi
        .type           _Z9mod_constPi,@function
        .size           _Z9mod_constPi,(.L_x_78 - _Z9mod_constPi)
        .other          _Z9mod_constPi,@"STO_CUDA_ENTRY STV_DEFAULT"
_Z9mod_constPi:
.text._Z9mod_constPi:
[----:B------:R-:W-:Y:S01]  /*0000*/  LDC R1, c[0x0][0x37c] ;  /* 0x0000df00ff017b82 */ /* 0x000fe20000000800 */
[----:B------:R-:W0:Y:S07]  /*0010*/  S2R R3, SR_TID.X ;  /* 0x0000000000037919 */ /* 0x000e2e0000002100 */
[----:B------:R-:W0:Y:S01]  /*0020*/  S2UR UR4, SR_CTAID.X ;  /* 0x00000000000479c3 */ /* 0x000e220000002500 */
[----:B------:R-:W1:Y:S07]  /*0030*/  LDCU.64 UR6, c[0x0][0x380] ;  /* 0x00007000ff0677ac */ /* 0x000e6e0008000a00 */
[----:B------:R-:W0:Y:S02]  /*0040*/  LDC R2, c[0x0][0x360] ;  /* 0x0000d800ff027b82 */ /* 0x000e240000000800 */
[----:B0-----:R-:W-:Y:S01]  /*0050*/  IMAD R2, R2, UR4, R3 ;  /* 0x0000000402027c24 */ /* 0x001fe2000f8e0203 */
[----:B------:R-:W0:Y:S03]  /*0060*/  LDCU.64 UR4, c[0x0][0x358] ;  /* 0x00006b00ff0477ac */ /* 0x000e260008000a00 */
[----:B------:R-:W-:-:S04]  /*0070*/  IMAD.WIDE R2, R2, 0x4, RZ ;  /* 0x0000000402027825 */ /* 0x000fc800078e02ff */
[----:B------:R-:W-:-:S04]  /*0080*/  IMAD.MOV.U32 R7, RZ, RZ, R2 ;  /* 0x000000ffff077224 */ /* 0x000fc800078e0002 */
[----:B------:R-:W2:Y:S08]  /*0090*/  LDC R12, c[0x3][R7+0x200] ;  /* 0x00c08000070c7b82 */ /* 0x000eb00000000800 */
[----:B------:R-:W3:Y:S01]  /*00a0*/  LDC R0, c[0x3][R7] ;  /* 0x00c0000007007b82 */ /* 0x000ee20000000800 */
[-C--:B--2---:R-:W-:Y:S02]  /*00b0*/  IABS R8, R12.reuse ;  /* 0x0000000c00087213 */ /* 0x084fe40000000000 */
[----:B------:R-:W-:-:S02]  /*00c0*/  IABS R11, R12 ;  /* 0x0000000c000b7213 */ /* 0x000fc40000000000 */
[----:B------:R-:W2:Y:S01]  /*00d0*/  I2F.RP R6, R8 ;  /* 0x0000000800067306 */ /* 0x000ea20000209400 */
[----:B---3--:R-:W-:Y:S02]  /*00e0*/  IABS R10, R0 ;  /* 0x00000000000a7213 */ /* 0x008fe40000000000 */
[----:B------:R-:W-:-:S05]  /*00f0*/  ISETP.GE.AND P1, PT, R0, RZ, PT ;  /* 0x000000ff0000720c */ /* 0x000fca0003f26270 */
[----:B--2---:R-:W2:Y:S02]  /*0100*/  MUFU.RCP R6, R6 ;  /* 0x0000000600067308 */ /* 0x004ea40000001000 */
[----:B--2---:R-:W-:Y:S02]  /*0110*/  VIADD R4, R6, 0xffffffe ;  /* 0x0ffffffe06047836 */ /* 0x004fe40000000000 */
[----:B------:R-:W-:-:S04]  /*0120*/  IMAD.MOV R6, RZ, RZ, -R11 ;  /* 0x000000ffff067224 */ /* 0x000fc800078e0a0b */
[----:B------:R2:W3:Y:S02]  /*0130*/  F2I.FTZ.U32.TRUNC.NTZ R5, R4 ;  /* 0x0000000400057305 */ /* 0x0004e4000021f000 */
[----:B--2---:R-:W-:Y:S01]  /*0140*/  IMAD.MOV.U32 R4, RZ, RZ, RZ ;  /* 0x000000ffff047224 */ /* 0x004fe200078e00ff */
[----:B---3--:R-:W-:-:S05]  /*0150*/  IADD3 R9, PT, PT, RZ, -R5, RZ ;  /* 0x80000005ff097210 */ /* 0x008fca0007ffe0ff */
[----:B------:R-:W-:-:S04]  /*0160*/  IMAD R9, R9, R8, RZ ;  /* 0x0000000809097224 */ /* 0x000fc800078e02ff */
[----:B------:R-:W-:-:S06]  /*0170*/  IMAD.HI.U32 R5, R5, R9, R4 ;  /* 0x0000000905057227 */ /* 0x000fcc00078e0004 */
[----:B------:R-:W-:-:S04]  /*0180*/  IMAD.HI.U32 R5, R5, R10, RZ ;  /* 0x0000000a05057227 */ /* 0x000fc800078e00ff */
[----:B------:R-:W-:-:S05]  /*0190*/  IMAD R5, R5, R6, R10 ;  /* 0x0000000605057224 */ /* 0x000fca00078e020a */
[----:B------:R-:W-:-:S13]  /*01a0*/  ISETP.GT.U32.AND P0, PT, R8, R5, PT ;  /* 0x000000050800720c */ /* 0x000fda0003f04070 */
[----:B------:R-:W-:Y:S02]  /*01b0*/  @!P0 IADD3 R5, PT, PT, R5, -R8, RZ ;  /* 0x8000000805058210 */ /* 0x000fe40007ffe0ff */
[----:B------:R-:W-:Y:S02]  /*01c0*/  ISETP.NE.AND P0, PT, R12, RZ, PT ;  /* 0x000000ff0c00720c */ /* 0x000fe40003f05270 */
[----:B------:R-:W-:-:S13]  /*01d0*/  ISETP.GT.U32.AND P2, PT, R8, R5, PT ;  /* 0x000000050800720c */ /* 0x000fda0003f44070 */
[----:B------:R-:W-:Y:S01]  /*01e0*/  @!P2 IMAD.IADD R5, R5, 0x1, -R8 ;  /* 0x000000010505a824 */ /* 0x000fe200078e0a08 */
[----:B-1----:R-:W-:-:S04]  /*01f0*/  IADD3 R2, P2, PT, R2, UR6, RZ ;  /* 0x0000000602027c10 */ /* 0x002fc8000ff5e0ff */
[----:B------:R-:W-:Y:S02]  /*0200*/  @!P1 IADD3 R5, PT, PT, -R5, RZ, RZ ;  /* 0x000000ff05059210 */ /* 0x000fe40007ffe1ff */
[----:B------:R-:W-:Y:S02]  /*0210*/  IADD3.X R3, PT, PT, R3, UR7, RZ, P2, !PT ;  /* 0x0000000703037c10 */ /* 0x000fe400097fe4ff */
[----:B------:R-:W-:-:S05]  /*0220*/  @!P0 LOP3.LUT R5, RZ, R12, RZ, 0x33, !PT ;  /* 0x0000000cff058212 */ /* 0x000fca00078e33ff */
[----:B0-----:R-:W-:Y:S01]  /*0230*/  STG.E desc[UR4][R2.64], R5 ;  /* 0x0000000502007986 */ /* 0x001fe2000c101904 */
[----:B------:R-:W-:Y:S05]  /*0240*/  EXIT ;  /* 0x000000000000794d */ /* 0x000fea0003800000 */
.L_x_20:
        /* <DEDUP_REMOVED lines=11> */
.L_x_78:


//--------------------- .text._Z10mult_constPi    --------------------------
	.section	.text._Z10mult_constPi,"ax",@progbits
	.align	128
        .global         _Z10mult_constPi
        .type           _Z10mult_constPi,@function
        .size           _Z10mult_constPi,(.L_x_79 - _Z10mult_constPi)
        .other          _Z10mult_constPi,@"STO_CUDA_ENTRY STV_DEFAULT"
_Z10mult_constPi:
.text._Z10mult_constPi:
[----:B------:R-:W-:Y:S01]  /*0000*/  LDC R1, c[0x0][0x37c] ;  /* 0x0000df00ff017b82 */ /* 0x000fe20000000800 */
[----:B------:R-:W0:Y:S07]  /*0010*/  S2R R3, SR_TID.X ;  /* 0x0000000000037919 */ /* 0x000e2e0000002100 */
[----:B------:R-:W0:Y:S01]  /*0020*/  S2UR UR4, SR_CTAID.X ;  /* 0x00000000000479c3 */ /* 0x000e220000002500 */
[----:B------:R-:W1:Y:S07]  /*0030*/  LDCU.64 UR6, c[0x0][0x380] ;  /* 0x00007000ff0677ac */ /* 0x000e6e0008000a00 */
[----:B------:R-:W0:Y:S02]  /*0040*/  LDC R2, c[0x0][0x360] ;  /* 0x0000d800ff027b82 */ /* 0x000e240000000800 */
[----:B0-----:R-:W-:Y:S01]  /*0050*/  IMAD R2, R2, UR4, R3 ;  /* 0x0000000402027c24 */ /* 0x001fe2000f8e0203 */
[----:B------:R-:W0:Y:S03]  /*0060*/  LDCU.64 UR4, c[0x0][0x358] ;  /* 0x00006b00ff0477ac */ /* 0x000e260008000a00 */
[----:B------:R-:W-:-:S03]  /*0070*/  IMAD.WIDE R2, R2, 0x4, RZ ;  /* 0x0000000402027825 */ /* 0x000fc600078e02ff */
[----:B------:R-:W-:Y:S02]  /*0080*/  MOV R4, R2 ;  /* 0x0000000200047202 */ /* 0x000fe40000000f00 */
[----:B-1----:R-:W-:Y:S02]  /*0090*/  IADD3 R2, P0, PT, R2, UR6, RZ ;  /* 0x0000000602027c10 */ /* 0x002fe4000ff1e0ff */
[----:B------:R-:W1:Y:S02]  /*00a0*/  LDC R0, c[0x3][R4] ;  /* 0x00c0000004007b82 */ /* 0x000e640000000800 */
[----:B------:R-:W-:-:S06]  /*00b0*/  IADD3.X R3, PT, PT, R3, UR7, RZ, P0, !PT ;  /* 0x0000000703037c10 */ /* 0x000fcc00087fe4ff */
[----:B------:R-:W1:Y:S02]  /*00c0*/  LDC R5, c[0x3][R4+0x200] ;  /* 0x00c0800004057b82 */ /* 0x000e640000000800 */
[----:B-1----:R-:W-:-:S05]  /*00d0*/  IMAD R5, R0, R5, RZ ;  /* 0x0000000500057224 */ /* 0x002fca00078e02ff */
[----:B0-----:R-:W-:Y:S01]  /*00e0*/  STG.E desc[UR4][R2.64], R5 ;  /* 0x0000000502007986 */ /* 0x001fe2000c101904 */
[----:B------:R-:W-:Y:S05]  /*00f0*/  EXIT ;  /* 0x000000000000794d */ /* 0x000fea0003800000 */
.L_x_21:
        /* <DEDUP_REMOVED lines=16> */
.L_x_79:


//--------------------- .text._Z9sub_constPi      --------------------------
	.section	.text._Z9sub_constPi,"ax",@progbits
	.align	128
        .global         _Z9sub_constPi
        .type           _Z9sub_constPi,@function
        .size           _Z9sub_constPi,(.L_x_80 - _Z9sub_constPi)
        .other          _Z9sub_constPi,@"STO_CUDA_ENTRY STV_DEFAULT"
_Z9sub_constPi:
.text._Z9sub_constPi:
        /* <DEDUP_REMOVED lines=13> */
[----:B-1----:R-:W-:-:S05]  /*00d0*/  IADD3 R5, PT, PT, R0, -R5, RZ ;  /* 0x8000000500057210 */ /* 0x002fca0007ffe0ff */
[----:B0-----:R-:W-:Y:S01]  /*00e0*/  STG.E desc[UR4][R2.64], R5 ;  /* 0x0000000502007986 */ /* 0x001fe2000c101904 */
[----:B------:R-:W-:Y:S05]  /*00f0*/  EXIT ;  /* 0x000000000000794d */ /* 0x000fea0003800000 */
.L_x_22:
        /* <DEDUP_REMOVED lines=16> */
.L_x_80:


//--------------------- .text._Z9add_constPi      --------------------------
	.section	.text._Z9add_constPi,"ax",@progbits
	.align	128
        .global         _Z9add_constPi
        .type           _Z9add_constPi,@function
        .size           _Z9add_constPi,(.L_x_81 - _Z9add_constPi)
        .other          _Z9add_constPi,@"STO_CUDA_ENTRY STV_DEFAULT"
_Z9add_constPi:
.text._Z9add_constPi:
        /* <DEDUP_REMOVED lines=13> */
[----:B-1----:R-:W-:-:S05]  /*00d0*/  IADD3 R5, PT, PT, R0, R5, RZ ;  /* 0x0000000500057210 */ /* 0x002fca0007ffe0ff */
[----:B0-----:R-:W-:Y:S01]  /*00e0*/  STG.E desc[UR4][R2.64], R5 ;  /* 0x0000000502007986 */ /* 0x001fe2000c101904 */
[----:B------:R-:W-:Y:S05]  /*00f0*/  EXIT ;  /* 0x000000000000794d */ /* 0x000fea0003800000 */
.L_x_23:
        /* <DEDUP_REMOVED lines=16> */
.L_x_81:


//--------------------- .text._Z10mod_sharedPiS_S_i --------------------------
	.section	.text._Z10mod_sharedPiS_S_i,"ax",@progbits
	.align	128
        .global         _Z10mod_sharedPiS_S_i
        .type           _Z10mod_sharedPiS_S_i,@function
        .size           _Z10mod_sharedPiS_S_i,(.L_x_82 - _Z10mod_sharedPiS_S_i)
        .other          _Z10mod_sharedPiS_S_i,@"STO_CUDA_ENTRY STV_DEFAULT"
_Z10mod_sharedPiS_S_i:
.text._Z10mod_sharedPiS_S_i:
        /* <DEDUP_REMOVED lines=15> */
[----:B------:R-:W0:Y:S01]  /*00f0*/  S2UR UR6, SR_CgaCtaId ;  /* 0x00000000000679c3 */ /* 0x000e220000008800 */
[----:B------:R-:W1:Y:S01]  /*0100*/  LDCU.64 UR10, c[0x0][0x380] ;  /* 0x00007000ff0a77ac */ /* 0x000e620008000a00 */
[----:B------:R-:W-:Y:S01]  /*0110*/  MOV R7, R0 ;  /* 0x0000000000077202 */ /* 0x000fe20000000f00 */
[----:B------:R-:W-:Y:S01]  /*0120*/  UMOV UR5, 0x400 ;  /* 0x0000040000057882 */ /* 0x000fe20000000000 */
[----:B------:R-:W-:-:S06]  /*0130*/  ULOP3.LUT UR14, UR8, 0x7ffffff0, URZ, 0xc0, !UPT ;  /* 0x7ffffff0080e7892 */ /* 0x000fcc000f8ec0ff */
[----:B------:R-:W-:Y:S01]  /*0140*/  IMAD.U32 R3, RZ, RZ, UR14 ;  /* 0x0000000eff037e24 */ /* 0x000fe2000f8e00ff */
[----:B0-----:R-:W-:Y:S02]  /*0150*/  ULEA UR5, UR6, UR5, 0x18 ;  /* 0x0000000506057291 */ /* 0x001fe4000f8ec0ff */
[----:B-1----:R-:W-:Y:S02]  /*0160*/  UIADD3 UR6, UP2, UPT, UR10, 0x20, URZ ;  /* 0x000000200a067890 */ /* 0x002fe4000ff5e0ff */
[----:B------:R-:W-:Y:S02]  /*0170*/  UIADD3 UR10, UPT, UPT, -UR14, URZ, URZ ;  /* 0x000000ff0e0a7290 */ /* 0x000fe4000fffe1ff */
[----:B------:R-:W-:Y:S01]  /*0180*/  LEA R4, R0, UR5, 0x2 ;  /* 0x0000000500047c11 */ /* 0x000fe2000f8e10ff */
[----:B------:R-:W-:-:S04]  /*0190*/  UIADD3.X UR7, UPT, UPT, URZ, UR11, URZ, UP2, !UPT ;  /* 0x0000000bff077290 */ /* 0x000fc800097fe4ff */
[----:B------:R-:W-:-:S08]  /*01a0*/  VIADD R6, R4, 0x20 ;  /* 0x0000002004067836 */ /* 0x000fd00000000000 */
.L_x_26:
[----:B------:R-:W-:Y:S01]  /*01b0*/  MOV R4, UR6 ;  /* 0x0000000600047c02 */ /* 0x000fe20008000f00 */
[----:B------:R-:W-:-:S04]  /*01c0*/  IMAD.U32 R5, RZ, RZ, UR7 ;  /* 0x00000007ff057e24 */ /* 0x000fc8000f8e00ff */
[----:B------:R-:W-:-:S05]  /*01d0*/  IMAD.WIDE R4, R7, 0x4, R4 ;  /* 0x0000000407047825 */ /* 0x000fca00078e0204 */
[----:B------:R-:W2:Y:S04]  /*01e0*/  LDG.E R9, desc[UR12][R4.64+-0x20] ;  /* 0xffffe00c04097981 */ /* 0x000ea8000c1e1900 */
[----:B------:R-:W3:Y:S04]  /*01f0*/  LDG.E R11, desc[UR12][R4.64+-0x1c] ;  /* 0xffffe40c040b7981 */ /* 0x000ee8000c1e1900 */
[----:B------:R-:W4:Y:S04]  /*0200*/  LDG.E R13, desc[UR12][R4.64+-0x18] ;  /* 0xffffe80c040d7981 */ /* 0x000f28000c1e1900 */
[----:B------:R-:W5:Y:S04]  /*0210*/  LDG.E R15, desc[UR12][R4.64+-0x14] ;  /* 0xffffec0c040f7981 */ /* 0x000f68000c1e1900 */
        /* <DEDUP_REMOVED lines=11> */
[----:B------:R-:W5:Y:S01]  /*02d0*/  LDG.E R16, desc[UR12][R4.64+0x1c] ;  /* 0x00001c0c04107981 */ /* 0x000f62000c1e1900 */
[----:B------:R-:W-:Y:S01]  /*02e0*/  UIADD3 UR10, UPT, UPT, UR10, 0x10, URZ ;  /* 0x000000100a0a7890 */ /* 0x000fe2000fffe0ff */
[----:B------:R-:W-:-:S03]  /*02f0*/  VIADD R7, R7, 0x10 ;  /* 0x0000001007077836 */ /* 0x000fc60000000000 */
[----:B------:R-:W-:Y:S01]  /*0300*/  UISETP.NE.AND UP2, UPT, UR10, URZ, UPT ;  /* 0x000000ff0a00728c */ /* 0x000fe2000bf45270 */
[----:B--2---:R-:W-:Y:S04]  /*0310*/  STS [R6+-0x20], R9 ;  /* 0xffffe00906007388 */ /* 0x004fe80000000800 */
[----:B---3--:R-:W-:Y:S04]  /*0320*/  STS [R6+-0x1c], R11 ;  /* 0xffffe40b06007388 */ /* 0x008fe80000000800 */
[----:B----4-:R-:W-:Y:S04]  /*0330*/  STS [R6+-0x18], R13 ;  /* 0xffffe80d06007388 */ /* 0x010fe80000000800 */
[----:B-----5:R-:W-:Y:S04]  /*0340*/  STS [R6+-0x14], R15 ;  /* 0xffffec0f06007388 */ /* 0x020fe80000000800 */
[----:B------:R-:W-:Y:S04]  /*0350*/  STS [R6+-0x10], R17 ;  /* 0xfffff01106007388 */ /* 0x000fe80000000800 */
[----:B------:R-:W-:Y:S04]  /*0360*/  STS [R6+-0xc], R19 ;  /* 0xfffff41306007388 */ /* 0x000fe80000000800 */
[----:B------:R-:W-:Y:S04]  /*0370*/  STS [R6+-0x8], R21 ;  /* 0xfffff81506007388 */ /* 0x000fe80000000800 */
[----:B------:R-:W-:Y:S04]  /*0380*/  STS [R6+-0x4], R23 ;  /* 0xfffffc1706007388 */ /* 0x000fe80000000800 */
[----:B------:R-:W-:Y:S04]  /*0390*/  STS [R6], R25 ;  /* 0x0000001906007388 */ /* 0x000fe80000000800 */
[----:B------:R-:W-:Y:S04]  /*03a0*/  STS [R6+0x4], R27 ;  /* 0x0000041b06007388 */ /* 0x000fe80000000800 */
[----:B------:R-:W-:Y:S04]  /*03b0*/  STS [R6+0x8], R29 ;  /* 0x0000081d06007388 */ /* 0x000fe80000000800 */
[----:B------:R-:W-:Y:S04]  /*03c0*/  STS [R6+0xc], R8 ;  /* 0x00000c0806007388 */ /* 0x000fe80000000800 */
[----:B------:R-:W-:Y:S04]  /*03d0*/  STS [R6+0x10], R10 ;  /* 0x0000100a06007388 */ /* 0x000fe80000000800 */
[----:B------:R-:W-:Y:S04]  /*03e0*/  STS [R6+0x14], R12 ;  /* 0x0000140c06007388 */ /* 0x000fe80000000800 */
[----:B------:R-:W-:Y:S04]  /*03f0*/  STS [R6+0x18], R14 ;  /* 0x0000180e06007388 */ /* 0x000fe80000000800 */
[----:B------:R0:W-:Y:S02]  /*0400*/  STS [R6+0x1c], R16 ;  /* 0x00001c1006007388 */ /* 0x0001e40000000800 */
[----:B0-----:R-:W-:Y:S01]  /*0410*/  IADD3 R6, PT, PT, R6, 0x40, RZ ;  /* 0x0000004006067810 */ /* 0x001fe20007ffe0ff */
[----:B------:R-:W-:Y:S06]  /*0420*/  BRA.U UP2, `(.L_x_26) ;  /* 0xfffffffd02607547 */ /* 0x000fec000b83ffff */
.L_x_25:
[----:B------:R-:W-:Y:S05]  /*0430*/  BRA.U !UP1, `(.L_x_24) ;  /* 0x0000000509047547 */ /* 0x000fea000b800000 */
[----:B------:R-:W-:Y:S02]  /*0440*/  UISETP.GE.U32.AND UP1, UPT, UR9, 0x8, UPT ;  /* 0x000000080900788c */ /* 0x000fe4000bf26070 */
[----:B------:R-:W-:-:S04]  /*0450*/  ULOP3.LUT UR7, UR8, 0x7, URZ, 0xc0, !UPT ;  /* 0x0000000708077892 */ /* 0x000fc8000f8ec0ff */
[----:B------:R-:W-:-:S03]  /*0460*/  UISETP.NE.AND UP2, UPT, UR7, URZ, UPT ;  /* 0x000000ff0700728c */ /* 0x000fc6000bf45270 */
[----:B------:R-:W-:Y:S08]  /*0470*/  BRA.U !UP1, `(.L_x_27) ;  /* 0x0000000109607547 */ /* 0x000ff0000b800000 */
[----:B------:R-:W0:Y:S01]  /*0480*/  LDC.64 R4, c[0x0][0x380] ;  /* 0x0000e000ff047b82 */ /* 0x000e220000000a00 */
[----:B------:R-:W-:-:S04]  /*0490*/  IMAD.IADD R7, R0, 0x1, R3 ;  /* 0x0000000100077824 */ /* 0x000fc800078e0203 */
[----:B0-----:R-:W-:-:S05]  /*04a0*/  IMAD.WIDE R4, R7, 0x4, R4 ;  /* 0x0000000407047825 */ /* 0x001fca00078e0204 */
[----:B------:R-:W2:Y:S04]  /*04b0*/  LDG.E R6, desc[UR12][R4.64] ;  /* 0x0000000c04067981 */ /* 0x000ea8000c1e1900 */
[----:B------:R-:W3:Y:S04]  /*04c0*/  LDG.E R8, desc[UR12][R4.64+0x4] ;  /* 0x0000040c04087981 */ /* 0x000ee8000c1e1900 */
[----:B------:R-:W4:Y:S04]  /*04d0*/  LDG.E R10, desc[UR12][R4.64+0x8] ;  /* 0x0000080c040a7981 */ /* 0x000f28000c1e1900 */
[----:B------:R-:W5:Y:S04]  /*04e0*/  LDG.E R12, desc[UR12][R4.64+0xc] ;  /* 0x00000c0c040c7981 */ /* 0x000f68000c1e1900 */
[----:B------:R-:W5:Y:S04]  /*04f0*/  LDG.E R14, desc[UR12][R4.64+0x10] ;  /* 0x0000100c040e7981 */ /* 0x000f68000c1e1900 */
[----:B------:R-:W5:Y:S04]  /*0500*/  LDG.E R16, desc[UR12][R4.64+0x14] ;  /* 0x0000140c04107981 */ /* 0x000f68000c1e1900 */
[----:B------:R-:W5:Y:S04]  /*0510*/  LDG.E R18, desc[UR12][R4.64+0x18] ;  /* 0x0000180c04127981 */ /* 0x000f68000c1e1900 */
[----:B------:R-:W5:Y:S01]  /*0520*/  LDG.E R20, desc[UR12][R4.64+0x1c] ;  /* 0x00001c0c04147981 */ /* 0x000f62000c1e1900 */
[----:B------:R-:W0:Y:S01]  /*0530*/  S2UR UR6, SR_CgaCtaId ;  /* 0x00000000000679c3 */ /* 0x000e220000008800 */
[----:B------:R-:W-:Y:S01]  /*0540*/  UMOV UR5, 0x400 ;  /* 0x0000040000057882 */ /* 0x000fe20000000000 */
[----:B------:R-:W-:Y:S01]  /*0550*/  VIADD R3, R3, 0x8 ;  /* 0x0000000803037836 */ /* 0x000fe20000000000 */
[----:B0-----:R-:W-:-:S06]  /*0560*/  ULEA UR5, UR6, UR5, 0x18 ;  /* 0x0000000506057291 */ /* 0x001fcc000f8ec0ff */
[----:B------:R-:W-:-:S05]  /*0570*/  LEA R7, R7, UR5, 0x2 ;  /* 0x0000000507077c11 */ /* 0x000fca000f8e10ff */
[----:B--2---:R0:W-:Y:S04]  /*0580*/  STS [R7], R6 ;  /* 0x0000000607007388 */ /* 0x0041e80000000800 */
[----:B---3--:R0:W-:Y:S04]  /*0590*/  STS [R7+0x4], R8 ;  /* 0x0000040807007388 */ /* 0x0081e80000000800 */
[----:B----4-:R0:W-:Y:S04]  /*05a0*/  STS [R7+0x8], R10 ;  /* 0x0000080a07007388 */ /* 0x0101e80000000800 */
[----:B-----5:R0:W-:Y:S04]  /*05b0*/  STS [R7+0xc], R12 ;  /* 0x00000c0c07007388 */ /* 0x0201e80000000800 */
[----:B------:R0:W-:Y:S04]  /*05c0*/  STS [R7+0x10], R14 ;  /* 0x0000100e07007388 */ /* 0x0001e80000000800 */
[----:B------:R0:W-:Y:S04]  /*05d0*/  STS [R7+0x14], R16 ;  /* 0x0000141007007388 */ /* 0x0001e80000000800 */
[----:B------:R0:W-:Y:S04]  /*05e0*/  STS [R7+0x18], R18 ;  /* 0x0000181207007388 */ /* 0x0001e80000000800 */
[----:B------:R0:W-:Y:S02]  /*05f0*/  STS [R7+0x1c], R20 ;  /* 0x00001c1407007388 */ /* 0x0001e40000000800 */
.L_x_27:
[----:B------:R-:W-:Y:S05]  /*0600*/  BRA.U !UP2, `(.L_x_24) ;  /* 0x000000010a907547 */ /* 0x000fea000b800000 */
[----:B------:R-:W-:Y:S02]  /*0610*/  UISETP.GE.U32.AND UP1, UPT, UR7, 0x4, UPT ;  /* 0x000000040700788c */ /* 0x000fe4000bf26070 */
[----:B------:R-:W-:-:S04]  /*0620*/  ULOP3.LUT UR5, UR8, 0x3, URZ, 0xc0, !UPT ;  /* 0x0000000308057892 */ /* 0x000fc8000f8ec0ff */
[----:B------:R-:W-:-:S03]  /*0630*/  UISETP.NE.AND UP2, UPT, UR5, URZ, UPT ;  /* 0x000000ff0500728c */ /* 0x000fc6000bf45270 */
[----:B------:R-:W-:Y:S08]  /*0640*/  BRA.U !UP1, `(.L_x_28) ;  /* 0x0000000109407547 */ /* 0x000ff0000b800000 */
[----:B------:R-:W1:Y:S01]  /*0650*/  LDC.64 R4, c[0x0][0x380] ;  /* 0x0000e000ff047b82 */ /* 0x000e620000000a00 */
[----:B0-----:R-:W-:-:S05]  /*0660*/  IADD3 R7, PT, PT, R0, R3, RZ ;  /* 0x0000000300077210 */ /* 0x001fca0007ffe0ff */
[----:B-1----:R-:W-:-:S05]  /*0670*/  IMAD.WIDE R4, R7, 0x4, R4 ;  /* 0x0000000407047825 */ /* 0x002fca00078e0204 */
[----:B------:R-:W2:Y:S04]  /*0680*/  LDG.E R6, desc[UR12][R4.64] ;  /* 0x0000000c04067981 */ /* 0x000ea8000c1e1900 */
[----:B------:R-:W3:Y:S04]  /*0690*/  LDG.E R8, desc[UR12][R4.64+0x4] ;  /* 0x0000040c04087981 */ /* 0x000ee8000c1e1900 */
[----:B------:R-:W4:Y:S04]  /*06a0*/  LDG.E R10, desc[UR12][R4.64+0x8] ;  /* 0x0000080c040a7981 */ /* 0x000f28000c1e1900 */
        /* <DEDUP_REMOVED lines=9> */
[----:B-----5:R1:W-:Y:S02]  /*0740*/  STS [R7+0xc], R12 ;  /* 0x00000c0c07007388 */ /* 0x0203e40000000800 */
.L_x_28:
[----:B------:R-:W-:Y:S05]  /*0750*/  BRA.U !UP2, `(.L_x_24) ;  /* 0x000000010a3c7547 */ /* 0x000fea000b800000 */
[----:B------:R-:W2:Y:S01]  /*0760*/  S2UR UR7, SR_CgaCtaId ;  /* 0x00000000000779c3 */ /* 0x000ea20000008800 */
[----:B------:R-:W-:Y:S01]  /*0770*/  UMOV UR6, 0x400 ;  /* 0x0000040000067882 */ /* 0x000fe20000000000 */
[----:B------:R-:W-:Y:S01]  /*0780*/  IADD3 R3, PT, PT, R2, UR4, R3 ;  /* 0x0000000402037c10 */ /* 0x000fe2000fffe003 */
[----:B------:R-:W-:-:S05]  /*0790*/  UIADD3 UR5, UPT, UPT, -UR5, URZ, URZ ;  /* 0x000000ff05057290 */ /* 0x000fca000fffe1ff */
[----:B01----:R-:W0:Y:S01]  /*07a0*/  LDC.64 R6, c[0x0][0x380] ;  /* 0x0000e000ff067b82 */ /* 0x003e220000000a00 */
[----:B--2---:R-:W-:-:S06]  /*07b0*/  ULEA UR6, UR7, UR6, 0x18 ;  /* 0x0000000607067291 */ /* 0x004fcc000f8ec0ff */
[----:B------:R-:W-:-:S07]  /*07c0*/  LEA R8, R3, UR6, 0x2 ;  /* 0x0000000603087c11 */ /* 0x000fce000f8e10ff */
.L_x_29:
[----:B0-----:R-:W-:-:S06]  /*07d0*/  IMAD.WIDE R4, R3, 0x4, R6 ;  /* 0x0000000403047825 */ /* 0x001fcc00078e0206 */
[----:B------:R-:W2:Y:S01]  /*07e0*/  LDG.E R5, desc[UR12][R4.64] ;  /* 0x0000000c04057981 */ /* 0x000ea2000c1e1900 */
[----:B------:R-:W-:Y:S01]  /*07f0*/  UIADD3 UR5, UPT, UPT, UR5, 0x1, URZ ;  /* 0x0000000105057890 */ /* 0x000fe2000fffe0ff */
[----:B------:R-:W-:-:S03]  /*0800*/  VIADD R3, R3, 0x1 ;  /* 0x0000000103037836 */ /* 0x000fc60000000000 */
[----:B------:R-:W-:Y:S01]  /*0810*/  UISETP.NE.AND UP1, UPT, UR5, URZ, UPT ;  /* 0x000000ff0500728c */ /* 0x000fe2000bf25270 */
[----:B--2---:R0:W-:Y:S02]  /*0820*/  STS [R8], R5 ;  /* 0x0000000508007388 */ /* 0x0041e40000000800 */
[----:B0-----:R-:W-:-:S06]  /*0830*/  IADD3 R8, PT, PT, R8, 0x4, RZ ;  /* 0x0000000408087810 */ /* 0x001fcc0007ffe0ff */
[----:B------:R-:W-:Y:S05]  /*0840*/  BRA.U UP1, `(.L_x_29) ;  /* 0xfffffffd01e07547 */ /* 0x000fea000b83ffff */
.L_x_24:
[----:B------:R-:W-:Y:S06]  /*0850*/  BAR.SYNC.DEFER_BLOCKING 0x0 ;  /* 0x0000000000007b1d */ /* 0x000fec0000010000 */
[----:B------:R-:W-:Y:S05]  /*0860*/  BRA.U !UP0, `(.L_x_30) ;  /* 0x0000000508fc7547 */ /* 0x000fea000b800000 */
[----:B------:R-:W-:Y:S01]  /*0870*/  UISETP.GE.U32.AND UP1, UPT, UR8, 0x10, UPT ;  /* 0x000000100800788c */ /* 0x000fe2000bf26070 */
[----:B------:R-:W-:Y:S01]  /*0880*/  IMAD.MOV.U32 R3, RZ, RZ, RZ ;  /* 0x000000ffff037224 */ /* 0x000fe200078e00ff */
[----:B------:R-:W-:-:S04]  /*0890*/  ULOP3.LUT UR10, UR8, 0xf, URZ, 0xc0, !UPT ;  /* 0x0000000f080a7892 */ /* 0x000fc8000f8ec0ff */
[----:B------:R-:W-:-:S03]  /*08a0*/  UISETP.NE.AND UP0, UPT, UR10, URZ, UPT ;  /* 0x000000ff0a00728c */ /* 0x000fc6000bf05270 */
[----:B------:R-:W-:Y:S08]  /*08b0*/  BRA.U !UP1, `(.L_x_31) ;  /* 0x0000000109d47547 */ /* 0x000ff0000b800000 */
[----:B------:R-:W2:Y:S01]  /*08c0*/  S2UR UR9, SR_CgaCtaId ;  /* 0x00000000000979c3 */ /* 0x000ea20000008800 */
[----:B------:R-:W3:Y:S01]  /*08d0*/  LDCU.64 UR6, c[0x0][0x388] ;  /* 0x00007100ff0677ac */ /* 0x000ee20008000a00 */
[----:B01----:R-:W-:Y:S01]  /*08e0*/  MOV R7, R0 ;  /* 0x0000000000077202 */ /* 0x003fe20000000f00 */
[----:B------:R-:W-:Y:S01]  /*08f0*/  UMOV UR5, 0x400 ;  /* 0x0000040000057882 */ /* 0x000fe20000000000 */
[----:B------:R-:W-:Y:S02]  /*0900*/  ULOP3.LUT UR11, UR8, 0x7ffffff0, URZ, 0xc0, !UPT ;  /* 0x7ffffff0080b7892 */ /* 0x000fe4000f8ec0ff */
[----:B------:R-:W-:-:S04]  /*0910*/  UIADD3 UR5, UPT, UPT, UR5, 0x200, URZ ;  /* 0x0000020005057890 */ /* 0x000fc8000fffe0ff */
[----:B------:R-:W-:Y:S01]  /*0920*/  IMAD.U32 R3, RZ, RZ, UR11 ;  /* 0x0000000bff037e24 */ /* 0x000fe2000f8e00ff */
[----:B---3--:R-:W-:-:S04]  /*0930*/  UIADD3 UR6, UP1, UPT, UR6, 0x20, URZ ;  /* 0x0000002006067890 */ /* 0x008fc8000ff3e0ff */
[----:B------:R-:W-:Y:S02]  /*0940*/  UIADD3.X UR7, UPT, UPT, URZ, UR7, URZ, UP1, !UPT ;  /* 0x00000007ff077290 */ /* 0x000fe40008ffe4ff */
[----:B--2---:R-:W-:Y:S02]  /*0950*/  ULEA UR5, UR9, UR5, 0x18 ;  /* 0x0000000509057291 */ /* 0x004fe4000f8ec0ff */
[----:B------:R-:W-:-:S04]  /*0960*/  UIADD3 UR9, UPT, UPT, -UR11, URZ, URZ ;  /* 0x000000ff0b097290 */ /* 0x000fc8000fffe1ff */
[----:B------:R-:W-:-:S04]  /*0970*/  LEA R4, R0, UR5, 0x2 ;  /* 0x0000000500047c11 */ /* 0x000fc8000f8e10ff */
[----:B------:R-:W-:-:S07]  /*0980*/  IADD3 R6, PT, PT, R4, 0x20, RZ ;  /* 0x0000002004067810 */ /* 0x000fce0007ffe0ff */
.L_x_32:
        /* <DEDUP_REMOVED lines=40> */
.L_x_31:
[----:B------:R-:W-:Y:S05]  /*0c10*/  BRA.U !UP0, `(.L_x_30) ;  /* 0x0000000508107547 */ /* 0x000fea000b800000 */
[----:B------:R-:W-:Y:S02]  /*0c20*/  UISETP.GE.U32.AND UP0, UPT, UR10, 0x8, UPT ;  /* 0x000000080a00788c */ /* 0x000fe4000bf06070 */
[----:B------:R-:W-:-:S04]  /*0c30*/  ULOP3.LUT UR7, UR8, 0x7, URZ, 0xc0, !UPT ;  /* 0x0000000708077892 */ /* 0x000fc8000f8ec0ff */
[----:B------:R-:W-:-:S03]  /*0c40*/  UISETP.NE.AND UP1, UPT, UR7, URZ, UPT ;  /* 0x000000ff0700728c */ /* 0x000fc6000bf25270 */
[----:B------:R-:W-:Y:S08]  /*0c50*/  BRA.U !UP0, `(.L_x_33) ;  /* 0x0000000108647547 */ /* 0x000ff0000b800000 */
[----:B------:R-:W2:Y:S01]  /*0c60*/  LDC.64 R4, c[0x0][0x388] ;  /* 0x0000e200ff047b82 */ /* 0x000ea20000000a00 */
[----:B01----:R-:W-:-:S04]  /*0c70*/  IMAD.IADD R7, R0, 0x1, R3 ;  /* 0x0000000100077824 */ /* 0x003fc800078e0203 */
[----:B--2---:R-:W-:-:S05]  /*0c80*/  IMAD.WIDE R4, R7, 0x4, R4 ;  /* 0x0000000407047825 */ /* 0x004fca00078e0204 */
        /* <DEDUP_REMOVED lines=10> */
[----:B------:R-:W-:Y:S01]  /*0d30*/  IADD3 R3, PT, PT, R3, 0x8, RZ ;  /* 0x0000000803037810 */ /* 0x000fe20007ffe0ff */
[----:B------:R-:W-:-:S04]  /*0d40*/  UIADD3 UR5, UPT, UPT, UR5, 0x200, URZ ;  /* 0x0000020005057890 */ /* 0x000fc8000fffe0ff */
        /* <DEDUP_REMOVED lines=10> */
.L_x_33:
[----:B------:R-:W-:Y:S05]  /*0df0*/  BRA.U !UP1, `(.L_x_30) ;  /* 0x0000000109987547 */ /* 0x000fea000b800000 */
[----:B------:R-:W-:Y:S02]  /*0e00*/  UISETP.GE.U32.AND UP0, UPT, UR7, 0x4, UPT ;  /* 0x000000040700788c */ /* 0x000fe4000bf06070 */
[----:B------:R-:W-:-:S04]  /*0e10*/  ULOP3.LUT UR5, UR8, 0x3, URZ, 0xc0, !UPT ;  /* 0x0000000308057892 */ /* 0x000fc8000f8ec0ff */
[----:B------:R-:W-:-:S03]  /*0e20*/  UISETP.NE.AND UP1, UPT, UR5, URZ, UPT ;  /* 0x000000ff0500728c */ /* 0x000fc6000bf25270 */
[----:B------:R-:W-:Y:S08]  /*0e30*/  BRA.U !UP0, `(.L_x_34) ;  /* 0x0000000108447547 */ /* 0x000ff0000b800000 */
[----:B------:R-:W3:Y:S01]  /*0e40*/  LDC.64 R4, c[0x0][0x388] ;  /* 0x0000e200ff047b82 */ /* 0x000ee20000000a00 */
[----:B012---:R-:W-:-:S04]  /*0e50*/  IMAD.IADD R7, R0, 0x1, R3 ;  /* 0x0000000100077824 */ /* 0x007fc800078e0203 */
[----:B---3--:R-:W-:-:S05]  /*0e60*/  IMAD.WIDE R4, R7, 0x4, R4 ;  /* 0x0000000407047825 */ /* 0x008fca00078e0204 */
[----:B------:R-:W2:Y:S04]  /*0e70*/  LDG.E R6, desc[UR12][R4.64] ;  /* 0x0000000c04067981 */ /* 0x000ea8000c1e1900 */
[----:B------:R-:W3:Y:S04]  /*0e80*/  LDG.E R8, desc[UR12][R4.64+0x4] ;  /* 0x0000040c04087981 */ /* 0x000ee8000c1e1900 */
[----:B------:R-:W4:Y:S04]  /*0e90*/  LDG.E R10, desc[UR12][R4.64+0x8] ;  /* 0x0000080c040a7981 */ /* 0x000f28000c1e1900 */
        /* <DEDUP_REMOVED lines=10> */
[----:B-----5:R0:W-:Y:S02]  /*0f40*/  STS [R7+0xc], R12 ;  /* 0x00000c0c07007388 */ /* 0x0201e40000000800 */
.L_x_34:
[----:B------:R-:W-:Y:S05]  /*0f50*/  BRA.U !UP1, `(.L_x_30) ;  /* 0x0000000109407547 */ /* 0x000fea000b800000 */
[----:B------:R-:W3:Y:S01]  /*0f60*/  S2UR UR7, SR_CgaCtaId ;  /* 0x00000000000779c3 */ /* 0x000ee20000008800 */
[----:B------:R-:W-:Y:S01]  /*0f70*/  UMOV UR6, 0x400 ;  /* 0x0000040000067882 */ /* 0x000fe20000000000 */
[----:B012---:R-:W-:Y:S01]  /*0f80*/  IADD3 R7, PT, PT, R2, UR4, R3 ;  /* 0x0000000402077c10 */ /* 0x007fe2000fffe003 */
[----:B------:R-:W-:Y:S02]  /*0f90*/  UIADD3 UR6, UPT, UPT, UR6, 0x200, URZ ;  /* 0x0000020006067890 */ /* 0x000fe4000fffe0ff */
[----:B------:R-:W-:-:S03]  /*0fa0*/  UIADD3 UR5, UPT, UPT, -UR5, URZ, URZ ;  /* 0x000000ff05057290 */ /* 0x000fc6000fffe1ff */
[----:B------:R-:W0:Y:S01]  /*0fb0*/  LDC.64 R4, c[0x0][0x388] ;  /* 0x0000e200ff047b82 */ /* 0x000e220000000a00 */
[----:B---3--:R-:W-:-:S06]  /*0fc0*/  ULEA UR6, UR7, UR6, 0x18 ;  /* 0x0000000607067291 */ /* 0x008fcc000f8ec0ff */
[----:B------:R-:W-:-:S07]  /*0fd0*/  LEA R6, R7, UR6, 0x2 ;  /* 0x0000000607067c11 */ /* 0x000fce000f8e10ff */
.L_x_35:
        /* <DEDUP_REMOVED lines=8> */
.L_x_30:
[----:B------:R-:W3:Y:S08]  /*1060*/  S2UR UR5, SR_CgaCtaId ;  /* 0x00000000000579c3 */ /* 0x000ef00000008800 */
[----:B------:R-:W-:Y:S06]  /*1070*/  BAR.SYNC.DEFER_BLOCKING 0x0 ;  /* 0x0000000000007b1d */ /* 0x000fec0000010000 */
[----:B------:R-:W-:-:S02]  /*1080*/  UMOV UR4, 0x400 ;  /* 0x0000040000047882 */ /* 0x000fc40000000000 */
[----:B------:R-:W-:-:S04]  /*1090*/  UIADD3 UR6, UPT, UPT, UR4, 0x200, URZ ;  /* 0x0000020004067890 */ /* 0x000fc8000fffe0ff */
[----:B---3--:R-:W-:-:S06]  /*10a0*/  ULEA UR6, UR5, UR6, 0x18 ;  /* 0x0000000605067291 */ /* 0x008fcc000f8ec0ff */
[----:B------:R-:W-:Y:S01]  /*10b0*/  LEA R5, R0, UR6, 0x2 ;  /* 0x0000000600057c11 */ /* 0x000fe2000f8e10ff */
[----:B------:R-:W-:Y:S02]  /*10c0*/  ULEA UR6, UR5, UR4, 0x18 ;  /* 0x0000000405067291 */ /* 0x000fe4000f8ec0ff */
[----:B------:R-:W-:-:S03]  /*10d0*/  UIADD3 UR4, UPT, UPT, UR4, 0x400, URZ ;  /* 0x0000040004047890 */ /* 0x000fc6000fffe0ff */
[----:B------:R-:W0:Y:S01]  /*10e0*/  LDS R5, [R5] ;  /* 0x0000000005057984 */ /* 0x000e220000000800 */
[----:B------:R-:W-:Y:S01]  /*10f0*/  LEA R4, R0, UR6, 0x2 ;  /* 0x0000000600047c11 */ /* 0x000fe2000f8e10ff */
[----:B------:R-:W-:-:S05]  /*1100*/  ULEA UR4, UR5, UR4, 0x18 ;  /* 0x0000000405047291 */ /* 0x000fca000f8ec0ff */
[----:B------:R-:W3:Y:S01]  /*1110*/  LDS R4, [R4] ;  /* 0x0000000004047984 */ /* 0x000ee20000000800 */
[-C--:B012---:R-:W-:Y:S02]  /*1120*/  IABS R7, R5.reuse ;  /* 0x0000000500077213 */ /* 0x087fe40000000000 */
[----:B------:R-:W-:Y:S02]  /*1130*/  IABS R11, R5 ;  /* 0x00000005000b7213 */ /* 0x000fe40000000000 */
[----:B------:R-:W0:Y:S01]  /*1140*/  I2F.RP R6, R7 ;  /* 0x0000000700067306 */ /* 0x000e220000209400 */
[----:B---3--:R-:W-:Y:S02]  /*1150*/  IABS R10, R4 ;  /* 0x00000004000a7213 */ /* 0x008fe40000000000 */
[----:B------:R-:W-:-:S05]  /*1160*/  ISETP.GE.AND P2, PT, R4, RZ, PT ;  /* 0x000000ff0400720c */ /* 0x000fca0003f46270 */
[----:B0-----:R-:W0:Y:S02]  /*1170*/  MUFU.RCP R6, R6 ;  /* 0x0000000600067308 */ /* 0x001e240000001000 */
[----:B0-----:R-:W-:Y:S02]  /*1180*/  VIADD R2, R6, 0xffffffe ;  /* 0x0ffffffe06027836 */ /* 0x001fe40000000000 */
[----:B------:R-:W-:-:S04]  /*1190*/  IMAD.MOV R6, RZ, RZ, -R11 ;  /* 0x000000ffff067224 */ /* 0x000fc800078e0a0b */
[----:B------:R0:W1:Y:S02]  /*11a0*/  F2I.FTZ.U32.TRUNC.NTZ R3, R2 ;  /* 0x0000000200037305 */ /* 0x000064000021f000 */
[----:B0-----:R-:W-:Y:S01]  /*11b0*/  HFMA2 R2, -RZ, RZ, 0, 0 ;  /* 0x00000000ff027431 */ /* 0x001fe200000001ff */
[----:B-1----:R-:W-:-:S05]  /*11c0*/  IADD3 R8, PT, PT, RZ, -R3, RZ ;  /* 0x80000003ff087210 */ /* 0x002fca0007ffe0ff */
[----:B------:R-:W-:Y:S02]  /*11d0*/  IMAD R9, R8, R7, RZ ;  /* 0x0000000708097224 */ /* 0x000fe400078e02ff */
[----:B------:R-:W-:Y:S02]  /*11e0*/  IMAD.MOV.U32 R8, RZ, RZ, R10 ;  /* 0x000000ffff087224 */ /* 0x000fe400078e000a */
[----:B------:R-:W-:-:S06]  /*11f0*/  IMAD.HI.U32 R3, R3, R9, R2 ;  /* 0x0000000903037227 */ /* 0x000fcc00078e0002 */
[----:B------:R-:W-:-:S04]  /*1200*/  IMAD.HI.U32 R3, R3, R8, RZ ;  /* 0x0000000803037227 */ /* 0x000fc800078e00ff */
[----:B------:R-:W-:Y:S02]  /*1210*/  IMAD R6, R3, R6, R8 ;  /* 0x0000000603067224 */ /* 0x000fe400078e0208 */
[----:B------:R-:W0:Y:S03]  /*1220*/  LDC.64 R2, c[0x0][0x390] ;  /* 0x0000e400ff027b82 */ /* 0x000e260000000a00 */
[----:B------:R-:W-:-:S13]  /*1230*/  ISETP.GT.U32.AND P0, PT, R7, R6, PT ;  /* 0x000000060700720c */ /* 0x000fda0003f04070 */
[----:B------:R-:W-:Y:S02]  /*1240*/  @!P0 IADD3 R6, PT, PT, R6, -R7, RZ ;  /* 0x8000000706068210 */ /* 0x000fe40007ffe0ff */
[----:B------:R-:W-:Y:S02]  /*1250*/  ISETP.NE.AND P0, PT, R5, RZ, PT ;  /* 0x000000ff0500720c */ /* 0x000fe40003f05270 */
[----:B------:R-:W-:Y:S01]  /*1260*/  ISETP.GT.U32.AND P1, PT, R7, R6, PT ;  /* 0x000000060700720c */ /* 0x000fe20003f24070 */
[----:B0-----:R-:W-:-:S12]  /*1270*/  IMAD.WIDE R2, R0, 0x4, R2 ;  /* 0x0000000400027825 */ /* 0x001fd800078e0202 */
[----:B------:R-:W-:Y:S01]  /*1280*/  @!P1 IMAD.IADD R6, R6, 0x1, -R7 ;  /* 0x0000000106069824 */ /* 0x000fe200078e0a07 */
[----:B------:R-:W-:-:S04]  /*1290*/  LEA R7, R0, UR4, 0x2 ;  /* 0x0000000400077c11 */ /* 0x000fc8000f8e10ff */
[----:B------:R-:W-:Y:S02]  /*12a0*/  @!P2 IADD3 R6, PT, PT, -R6, RZ, RZ ;  /* 0x000000ff0606a210 */ /* 0x000fe40007ffe1ff */
[----:B------:R-:W-:-:S05]  /*12b0*/  @!P0 LOP3.LUT R6, RZ, R5, RZ, 0x33, !PT ;  /* 0x00000005ff068212 */ /* 0x000fca00078e33ff */
[----:B------:R-:W-:Y:S04]  /*12c0*/  STS [R7], R6 ;  /* 0x0000000607007388 */ /* 0x000fe80000000800 */
[----:B------:R-:W-:Y:S01]  /*12d0*/  STG.E desc[UR12][R2.64], R6 ;  /* 0x0000000602007986 */ /* 0x000fe2000c10190c */
[----:B------:R-:W-:Y:S05]  /*12e0*/  EXIT ;  /* 0x000000000000794d */ /* 0x000fea0003800000 */
.L_x_36:
        /* <DEDUP_REMOVED lines=9> */
.L_x_82:


//--------------------- .text._Z11mult_sharedPiS_S_i --------------------------
	.section	.text._Z11mult_sharedPiS_S_i,"ax",@progbits
	.align	128
        .global         _Z11mult_sharedPiS_S_i
        .type           _Z11mult_sharedPiS_S_i,@function
        .size           _Z11mult_sharedPiS_S_i,(.L_x_83 - _Z11mult_sharedPiS_S_i)
        .other          _Z11mult_sharedPiS_S_i,@"STO_CUDA_ENTRY STV_DEFAULT"
_Z11mult_sharedPiS_S_i:
.text._Z11mult_sharedPiS_S_i:
        /* <DEDUP_REMOVED lines=25> */
[----:B------:R-:W-:-:S03]  /*0190*/  UIADD3.X UR7, UPT, UPT, URZ, UR11, URZ, UP2, !UPT ;  /* 0x0000000bff077290 */ /* 0x000fc600097fe4ff */
[----:B------:R-:W-:-:S09]  /*01a0*/  IADD3 R6, PT, PT, R4, 0x20, RZ ;  /* 0x0000002004067810 */ /* 0x000fd20007ffe0ff */
.L_x_39:
        /* <DEDUP_REMOVED lines=40> */
.L_x_38:
        /* <DEDUP_REMOVED lines=29> */
.L_x_40:
[----:B------:R-:W-:Y:S05]  /*0600*/  BRA.U !UP2, `(.L_x_37) ;  /* 0x000000010a907547 */ /* 0x000fea000b800000 */
[----:B------:R-:W-:Y:S02]  /*0610*/  UISETP.GE.U32.AND UP1, UPT, UR7, 0x4, UPT ;  /* 0x000000040700788c */ /* 0x000fe4000bf26070 */
[----:B------:R-:W-:-:S04]  /*0620*/  ULOP3.LUT UR5, UR8, 0x3, URZ, 0xc0, !UPT ;  /* 0x0000000308057892 */ /* 0x000fc8000f8ec0ff */
[----:B------:R-:W-:-:S03]  /*0630*/  UISETP.NE.AND UP2, UPT, UR5, URZ, UPT ;  /* 0x000000ff0500728c */ /* 0x000fc6000bf45270 */
[----:B------:R-:W-:Y:S08]  /*0640*/  BRA.U !UP1, `(.L_x_41) ;  /* 0x0000000109407547 */ /* 0x000ff0000b800000 */
[----:B------:R-:W1:Y:S01]  /*0650*/  LDC.64 R4, c[0x0][0x380] ;  /* 0x0000e000ff047b82 */ /* 0x000e620000000a00 */
[----:B0-----:R-:W-:-:S04]  /*0660*/  IMAD.IADD R7, R0, 0x1, R3 ;  /* 0x0000000100077824 */ /* 0x001fc800078e0203 */
[----:B-1----:R-:W-:-:S05]  /*0670*/  IMAD.WIDE R4, R7, 0x4, R4 ;  /* 0x0000000407047825 */ /* 0x002fca00078e0204 */
[----:B------:R-:W2:Y:S04]  /*0680*/  LDG.E R6, desc[UR12][R4.64] ;  /* 0x0000000c04067981 */ /* 0x000ea8000c1e1900 */
[----:B------:R-:W3:Y:S04]  /*0690*/  LDG.E R8, desc[UR12][R4.64+0x4] ;  /* 0x0000040c04087981 */ /* 0x000ee8000c1e1900 */
[----:B------:R-:W4:Y:S04]  /*06a0*/  LDG.E R10, desc[UR12][R4.64+0x8] ;  /* 0x0000080c040a7981 */ /* 0x000f28000c1e1900 */
        /* <DEDUP_REMOVED lines=9> */
[----:B-----5:R1:W-:Y:S02]  /*0740*/  STS [R7+0xc], R12 ;  /* 0x00000c0c07007388 */ /* 0x0203e40000000800 */
.L_x_41:
        /* <DEDUP_REMOVED lines=8> */
.L_x_42:
        /* <DEDUP_REMOVED lines=8> */
.L_x_37:
        /* <DEDUP_REMOVED lines=20> */
.L_x_45:
        /* <DEDUP_REMOVED lines=40> */
.L_x_44:
        /* <DEDUP_REMOVED lines=30> */
.L_x_46:
        /* <DEDUP_REMOVED lines=22> */
.L_x_47:
        /* <DEDUP_REMOVED lines=9> */
.L_x_48:
        /* <DEDUP_REMOVED lines=8> */
.L_x_43:
[----:B------:R-:W3:Y:S08]  /*1060*/  S2UR UR5, SR_CgaCtaId ;  /* 0x00000000000579c3 */ /* 0x000ef00000008800 */
[----:B------:R-:W-:Y:S06]  /*1070*/  BAR.SYNC.DEFER_BLOCKING 0x0 ;  /* 0x0000000000007b1d */ /* 0x000fec0000010000 */
[----:B------:R-:W-:-:S02]  /*1080*/  UMOV UR4, 0x400 ;  /* 0x0000040000047882 */ /* 0x000fc40000000000 */
[----:B------:R-:W4:Y:S01]  /*1090*/  LDC.64 R2, c[0x0][0x390] ;  /* 0x0000e400ff027b82 */ /* 0x000f220000000a00 */
[----:B------:R-:W-:Y:S02]  /*10a0*/  UIADD3 UR6, UPT, UPT, UR4, 0x200, URZ ;  /* 0x0000020004067890 */ /* 0x000fe4000fffe0ff */
[----:B---3--:R-:W-:Y:S02]  /*10b0*/  ULEA UR7, UR5, UR4, 0x18 ;  /* 0x0000000405077291 */ /* 0x008fe4000f8ec0ff */
[----:B------:R-:W-:Y:S02]  /*10c0*/  ULEA UR6, UR5, UR6, 0x18 ;  /* 0x0000000605067291 */ /* 0x000fe4000f8ec0ff */
[----:B------:R-:W-:Y:S02]  /*10d0*/  UIADD3 UR4, UPT, UPT, UR4, 0x400, URZ ;  /* 0x0000040004047890 */ /* 0x000fe4000fffe0ff */
[C---:B------:R-:W-:Y:S02]  /*10e0*/  LEA R4, R0.reuse, UR7, 0x2 ;  /* 0x0000000700047c11 */ /* 0x040fe4000f8e10ff */
[C---:B012---:R-:W-:Y:S01]  /*10f0*/  LEA R7, R0.reuse, UR6, 0x2 ;  /* 0x0000000600077c11 */ /* 0x047fe2000f8e10ff */
[----:B------:R-:W-:Y:S01]  /*1100*/  ULEA UR4, UR5, UR4, 0x18 ;  /* 0x0000000405047291 */ /* 0x000fe2000f8ec0ff */
[----:B----4-:R-:W-:-:S02]  /*1110*/  IMAD.WIDE R2, R0, 0x4, R2 ;  /* 0x0000000400027825 */ /* 0x010fc400078e0202 */
[----:B------:R-:W-:Y:S03]  /*1120*/  LDS R4, [R4] ;  /* 0x0000000004047984 */ /* 0x000fe60000000800 */
[----:B------:R-:W-:Y:S01]  /*1130*/  LEA R6, R0, UR4, 0x2 ;  /* 0x0000000400067c11 */ /* 0x000fe2000f8e10ff */
[----:B------:R-:W0:Y:S02]  /*1140*/  LDS R5, [R7] ;  /* 0x0000000007057984 */ /* 0x000e240000000800 */
[----:B0-----:R-:W-:-:S05]  /*1150*/  IMAD R5, R4, R5, RZ ;  /* 0x0000000504057224 */ /* 0x001fca00078e02ff */
[----:B------:R-:W-:Y:S04]  /*1160*/  STS [R6], R5 ;  /* 0x0000000506007388 */ /* 0x000fe80000000800 */
[----:B------:R-:W-:Y:S01]  /*1170*/  STG.E desc[UR12][R2.64], R5 ;  /* 0x0000000502007986 */ /* 0x000fe2000c10190c */
[----:B------:R-:W-:Y:S05]  /*1180*/  EXIT ;  /* 0x000000000000794d */ /* 0x000fea0003800000 */
.L_x_49:
        /* <DEDUP_REMOVED lines=15> */
.L_x_83:


//--------------------- .text._Z10sub_sharedPiS_S_i --------------------------
	.section	.text._Z10sub_sharedPiS_S_i,"ax",@progbits
	.align	128
        .global         _Z10sub_sharedPiS_S_i
        .type           _Z10sub_sharedPiS_S_i,@function
        .size           _Z10sub_sharedPiS_S_i,(.L_x_84 - _Z10sub_sharedPiS_S_i)
        .other          _Z10sub_sharedPiS_S_i,@"STO_CUDA_ENTRY STV_DEFAULT"
_Z10sub_sharedPiS_S_i:
.text._Z10sub_sharedPiS_S_i:
        /* <DEDUP_REMOVED lines=27> */
.L_x_52:
        /* <DEDUP_REMOVED lines=20> */
[----:B------:R-:W-:-:S03]  /*02f0*/  IADD3 R7, PT, PT, R7, 0x10, RZ ;  /* 0x0000001007077810 */ /* 0x000fc60007ffe0ff */
        /* <DEDUP_REMOVED lines=17> */
[----:B0-----:R-:W-:Y:S01]  /*0410*/  VIADD R6, R6, 0x40 ;  /* 0x0000004006067836 */ /* 0x001fe20000000000 */
[----:B------:R-:W-:Y:S06]  /*0420*/  BRA.U UP2, `(.L_x_52) ;  /* 0xfffffffd02607547 */ /* 0x000fec000b83ffff */
.L_x_51:
[----:B------:R-:W-:Y:S05]  /*0430*/  BRA.U !UP1, `(.L_x_50) ;  /* 0x0000000509047547 */ /* 0x000fea000b800000 */
[----:B------:R-:W-:Y:S02]  /*0440*/  UISETP.GE.U32.AND UP1, UPT, UR9, 0x8, UPT ;  /* 0x000000080900788c */ /* 0x000fe4000bf26070 */
[----:B------:R-:W-:-:S04]  /*0450*/  ULOP3.LUT UR7, UR8, 0x7, URZ, 0xc0, !UPT ;  /* 0x0000000708077892 */ /* 0x000fc8000f8ec0ff */
[----:B------:R-:W-:-:S03]  /*0460*/  UISETP.NE.AND UP2, UPT, UR7, URZ, UPT ;  /* 0x000000ff0700728c */ /* 0x000fc6000bf45270 */
[----:B------:R-:W-:Y:S08]  /*0470*/  BRA.U !UP1, `(.L_x_53) ;  /* 0x0000000109607547 */ /* 0x000ff0000b800000 */
[----:B------:R-:W0:Y:S01]  /*0480*/  LDC.64 R4, c[0x0][0x380] ;  /* 0x0000e000ff047b82 */ /* 0x000e220000000a00 */
[----:B------:R-:W-:-:S05]  /*0490*/  IADD3 R7, PT, PT, R0, R3, RZ ;  /* 0x0000000300077210 */ /* 0x000fca0007ffe0ff */
        /* <DEDUP_REMOVED lines=22> */
.L_x_53:
        /* <DEDUP_REMOVED lines=21> */
.L_x_54:
        /* <DEDUP_REMOVED lines=8> */
.L_x_55:
[----:B0-----:R-:W-:-:S06]  /*07d0*/  IMAD.WIDE R4, R3, 0x4, R6 ;  /* 0x0000000403047825 */ /* 0x001fcc00078e0206 */
[----:B------:R-:W2:Y:S01]  /*07e0*/  LDG.E R5, desc[UR12][R4.64] ;  /* 0x0000000c04057981 */ /* 0x000ea2000c1e1900 */
[----:B------:R-:W-:Y:S01]  /*07f0*/  UIADD3 UR5, UPT, UPT, UR5, 0x1, URZ ;  /* 0x0000000105057890 */ /* 0x000fe2000fffe0ff */
[----:B------:R-:W-:-:S03]  /*0800*/  IADD3 R3, PT, PT, R3, 0x1, RZ ;  /* 0x0000000103037810 */ /* 0x000fc60007ffe0ff */
[----:B------:R-:W-:Y:S01]  /*0810*/  UISETP.NE.AND UP1, UPT, UR5, URZ, UPT ;  /* 0x000000ff0500728c */ /* 0x000fe2000bf25270 */
[----:B--2---:R0:W-:Y:S02]  /*0820*/  STS [R8], R5 ;  /* 0x0000000508007388 */ /* 0x0041e40000000800 */
[----:B0-----:R-:W-:-:S06]  /*0830*/  VIADD R8, R8, 0x4 ;  /* 0x0000000408087836 */ /* 0x001fcc0000000000 */
[----:B------:R-:W-:Y:S05]  /*0840*/  BRA.U UP1, `(.L_x_55) ;  /* 0xfffffffd01e07547 */ /* 0x000fea000b83ffff */
.L_x_50:
[----:B------:R-:W-:Y:S06]  /*0850*/  BAR.SYNC.DEFER_BLOCKING 0x0 ;  /* 0x0000000000007b1d */ /* 0x000fec0000010000 */
[----:B------:R-:W-:Y:S05]  /*0860*/  BRA.U !UP0, `(.L_x_56) ;  /* 0x0000000508fc7547 */ /* 0x000fea000b800000 */
[----:B------:R-:W-:Y:S01]  /*0870*/  UISETP.GE.U32.AND UP1, UPT, UR8, 0x10, UPT ;  /* 0x000000100800788c */ /* 0x000fe2000bf26070 */
[----:B------:R-:W-:Y:S01]  /*0880*/  HFMA2 R3, -RZ, RZ, 0, 0 ;  /* 0x00000000ff037431 */ /* 0x000fe200000001ff */
[----:B------:R-:W-:-:S04]  /*0890*/  ULOP3.LUT UR10, UR8, 0xf, URZ, 0xc0, !UPT ;  /* 0x0000000f080a7892 */ /* 0x000fc8000f8ec0ff */
[----:B------:R-:W-:-:S03]  /*08a0*/  UISETP.NE.AND UP0, UPT, UR10, URZ, UPT ;  /* 0x000000ff0a00728c */ /* 0x000fc6000bf05270 */
[----:B------:R-:W-:Y:S08]  /*08b0*/  BRA.U !UP1, `(.L_x_57) ;  /* 0x0000000109d47547 */ /* 0x000ff0000b800000 */
[----:B------:R-:W2:Y:S01]  /*08c0*/  S2UR UR9, SR_CgaCtaId ;  /* 0x00000000000979c3 */ /* 0x000ea20000008800 */
[----:B------:R-:W3:Y:S01]  /*08d0*/  LDCU.64 UR6, c[0x0][0x388] ;  /* 0x00007100ff0677ac */ /* 0x000ee20008000a00 */
[----:B01----:R-:W-:Y:S01]  /*08e0*/  IMAD.MOV.U32 R7, RZ, RZ, R0 ;  /* 0x000000ffff077224 */ /* 0x003fe200078e0000 */
[----:B------:R-:W-:Y:S01]  /*08f0*/  UMOV UR5, 0x400 ;  /* 0x0000040000057882 */ /* 0x000fe20000000000 */
[----:B------:R-:W-:Y:S02]  /*0900*/  ULOP3.LUT UR11, UR8, 0x7ffffff0, URZ, 0xc0, !UPT ;  /* 0x7ffffff0080b7892 */ /* 0x000fe4000f8ec0ff */
[----:B------:R-:W-:-:S04]  /*0910*/  UIADD3 UR5, UPT, UPT, UR5, 0x200, URZ ;  /* 0x0000020005057890 */ /* 0x000fc8000fffe0ff */
[----:B------:R-:W-:Y:S01]  /*0920*/  MOV R3, UR11 ;  /* 0x0000000b00037c02 */ /* 0x000fe20008000f00 */
[----:B---3--:R-:W-:-:S04]  /*0930*/  UIADD3 UR6, UP1, UPT, UR6, 0x20, URZ ;  /* 0x0000002006067890 */ /* 0x008fc8000ff3e0ff */
[----:B------:R-:W-:Y:S02]  /*0940*/  UIADD3.X UR7, UPT, UPT, URZ, UR7, URZ, UP1, !UPT ;  /* 0x00000007ff077290 */ /* 0x000fe40008ffe4ff */
[----:B--2---:R-:W-:Y:S02]  /*0950*/  ULEA UR5, UR9, UR5, 0x18 ;  /* 0x0000000509057291 */ /* 0x004fe4000f8ec0ff */
[----:B------:R-:W-:-:S04]  /*0960*/  UIADD3 UR9, UPT, UPT, -UR11, URZ, URZ ;  /* 0x000000ff0b097290 */ /* 0x000fc8000fffe1ff */
[----:B------:R-:W-:-:S05]  /*0970*/  LEA R4, R0, UR5, 0x2 ;  /* 0x0000000500047c11 */ /* 0x000fca000f8e10ff */
[----:B------:R-:W-:-:S07]  /*0980*/  VIADD R6, R4, 0x20 ;  /* 0x0000002004067836 */ /* 0x000fce0000000000 */
.L_x_58:
        /* <DEDUP_REMOVED lines=40> */
.L_x_57:
[----:B------:R-:W-:Y:S05]  /*0c10*/  BRA.U !UP0, `(.L_x_56) ;  /* 0x0000000508107547 */ /* 0x000fea000b800000 */
[----:B------:R-:W-:Y:S02]  /*0c20*/  UISETP.GE.U32.AND UP0, UPT, UR10, 0x8, UPT ;  /* 0x000000080a00788c */ /* 0x000fe4000bf06070 */
[----:B------:R-:W-:-:S04]  /*0c30*/  ULOP3.LUT UR7, UR8, 0x7, URZ, 0xc0, !UPT ;  /* 0x0000000708077892 */ /* 0x000fc8000f8ec0ff */
[----:B------:R-:W-:-:S03]  /*0c40*/  UISETP.NE.AND UP1, UPT, UR7, URZ, UPT ;  /* 0x000000ff0700728c */ /* 0x000fc6000bf25270 */
[----:B------:R-:W-:Y:S08]  /*0c50*/  BRA.U !UP0, `(.L_x_59) ;  /* 0x0000000108647547 */ /* 0x000ff0000b800000 */
[----:B------:R-:W2:Y:S01]  /*0c60*/  LDC.64 R4, c[0x0][0x388] ;  /* 0x0000e200ff047b82 */ /* 0x000ea20000000a00 */
[----:B01----:R-:W-:-:S05]  /*0c70*/  IADD3 R7, PT, PT, R0, R3, RZ ;  /* 0x0000000300077210 */ /* 0x003fca0007ffe0ff */
        /* <DEDUP_REMOVED lines=23> */
.L_x_59:
[----:B------:R-:W-:Y:S05]  /*0df0*/  BRA.U !UP1, `(.L_x_56) ;  /* 0x0000000109987547 */ /* 0x000fea000b800000 */
[----:B------:R-:W-:Y:S02]  /*0e00*/  UISETP.GE.U32.AND UP0, UPT, UR7, 0x4, UPT ;  /* 0x000000040700788c */ /* 0x000fe4000bf06070 */
[----:B------:R-:W-:-:S04]  /*0e10*/  ULOP3.LUT UR5, UR8, 0x3, URZ, 0xc0, !UPT ;  /* 0x0000000308057892 */ /* 0x000fc8000f8ec0ff */
[----:B------:R-:W-:-:S03]  /*0e20*/  UISETP.NE.AND UP1, UPT, UR5, URZ, UPT ;  /* 0x000000ff0500728c */ /* 0x000fc6000bf25270 */
[----:B------:R-:W-:Y:S08]  /*0e30*/  BRA.U !UP0, `(.L_x_60) ;  /* 0x0000000108447547 */ /* 0x000ff0000b800000 */
[----:B------:R-:W3:Y:S01]  /*0e40*/  LDC.64 R4, c[0x0][0x388] ;  /* 0x0000e200ff047b82 */ /* 0x000ee20000000a00 */
[----:B012---:R-:W-:-:S05]  /*0e50*/  IADD3 R7, PT, PT, R0, R3, RZ ;  /* 0x0000000300077210 */ /* 0x007fca0007ffe0ff */
[----:B---3--:R-:W-:-:S05]  /*0e60*/  IMAD.WIDE R4, R7, 0x4, R4 ;  /* 0x0000000407047825 */ /* 0x008fca00078e0204 */
[----:B------:R-:W2:Y:S04]  /*0e70*/  LDG.E R6, desc[UR12][R4.64] ;  /* 0x0000000c04067981 */ /* 0x000ea8000c1e1900 */
[----:B------:R-:W3:Y:S04]  /*0e80*/  LDG.E R8, desc[UR12][R4.64+0x4] ;  /* 0x0000040c04087981 */ /* 0x000ee8000c1e1900 */
[----:B------:R-:W4:Y:S04]  /*0e90*/  LDG.E R10, desc[UR12][R4.64+0x8] ;  /* 0x0000080c040a7981 */ /* 0x000f28000c1e1900 */
        /* <DEDUP_REMOVED lines=10> */
[----:B-----5:R0:W-:Y:S02]  /*0f40*/  STS [R7+0xc], R12 ;  /* 0x00000c0c07007388 */ /* 0x0201e40000000800 */
.L_x_60:
        /* <DEDUP_REMOVED lines=9> */
.L_x_61:
        /* <DEDUP_REMOVED lines=8> */
.L_x_56:
        /* <DEDUP_REMOVED lines=15> */
[----:B0-----:R-:W-:-:S05]  /*1150*/  IADD3 R5, PT, PT, R4, -R5, RZ ;  /* 0x8000000504057210 */ /* 0x001fca0007ffe0ff */
[----:B------:R-:W-:Y:S04]  /*1160*/  STS [R6], R5 ;  /* 0x0000000506007388 */ /* 0x000fe80000000800 */
[----:B------:R-:W-:Y:S01]  /*1170*/  STG.E desc[UR12][R2.64], R5 ;  /* 0x0000000502007986 */ /* 0x000fe2000c10190c */
[----:B------:R-:W-:Y:S05]  /*1180*/  EXIT ;  /* 0x000000000000794d */ /* 0x000fea0003800000 */
.L_x_62:
        /* <DEDUP_REMOVED lines=15> */
.L_x_84:


//--------------------- .text._Z10add_sharedPiS_S_i --------------------------
	.section	.text._Z10add_sharedPiS_S_i,"ax",@progbits
	.align	128
        .global         _Z10add_sharedPiS_S_i
        .type           _Z10add_sharedPiS_S_i,@function
        .size           _Z10add_sharedPiS_S_i,(.L_x_85 - _Z10add_sharedPiS_S_i)
        .other          _Z10add_sharedPiS_S_i,@"STO_CUDA_ENTRY STV_DEFAULT"
_Z10add_sharedPiS_S_i:
.text._Z10add_sharedPiS_S_i:
        /* <DEDUP_REMOVED lines=27> */
.L_x_65:
        /* <DEDUP_REMOVED lines=40> */
.L_x_64:
        /* <DEDUP_REMOVED lines=29> */
.L_x_66:
        /* <DEDUP_REMOVED lines=21> */
.L_x_67:
        /* <DEDUP_REMOVED lines=8> */
.L_x_68:
        /* <DEDUP_REMOVED lines=8> */
.L_x_63:
        /* <DEDUP_REMOVED lines=20> */
.L_x_71:
        /* <DEDUP_REMOVED lines=40> */
.L_x_70:
        /* <DEDUP_REMOVED lines=30> */
.L_x_72:
        /* <DEDUP_REMOVED lines=22> */
.L_x_73:
        /* <DEDUP_REMOVED lines=9> */
.L_x_74:
        /* <DEDUP_REMOVED lines=8> */
.L_x_69:
        /* <DEDUP_REMOVED lines=15> */
[----:B0-----:R-:W-:-:S05]  /*1150*/  IADD3 R5, PT, PT, R4, R5, RZ ;  /* 0x0000000504057210 */ /* 0x001fca0007ffe0ff */
[----:B------:R-:W-:Y:S04]  /*1160*/  STS [R6], R5 ;  /* 0x0000000506007388 */ /* 0x000fe80000000800 */
[----:B------:R-:W-:Y:S01]  /*1170*/  STG.E desc[UR12][R2.64], R5 ;  /* 0x0000000502007986 */ /* 0x000fe2000c10190c */
[----:B------:R-:W-:Y:S05]  /*1180*/  EXIT ;  /* 0x000000000000794d */ /* 0x000fea0003800000 */
.L_x_75:
        /* <DEDUP_REMOVED lines=15> */
.L_x_85:


//--------------------- .nv.shared.reserved.0     --------------------------
	.section	.nv.shared.reserved.0,"aw",@nobits
	.weak		__nv_reservedSMEM_offset_0_alias
	.size		__nv_reservedSMEM_offset_0_alias, 0, 64
	.other		__nv_reservedSMEM_offset_0_alias,@"STO_CUDA_RESERVED_SHARED STV_DEFAULT"
__nv_reservedSMEM_offset_0_alias:
	.zero		0
	.zero		64


//--------------------- .nv.shared._Z13caesar_sharedPcS_ii --------------------------
	.section	.nv.shared._Z13caesar_sharedPcS_ii,"aw",@nobits
	.sectionflags	@""
.nv.shared._Z13caesar_sharedPcS_ii:
	.zero		1280


//--------------------- .nv.shared._Z10mod_sharedPiS_S_i --------------------------
	.section	.nv.shared._Z10mod_sharedPiS_S_i,"aw",@nobits
	.sectionflags	@""
	.align	4
.nv.shared._Z10mod_sharedPiS_S_i:
	.zero		2560


//--------------------- .nv.shared._Z11mult_sharedPiS_S_i --------------------------
	.section	.nv.shared._Z11mult_sharedPiS_S_i,"aw",@nobits
	.sectionflags	@""
	.align	4
.nv.shared._Z11mult_sharedPiS_S_i:
	.zero		2560


//--------------------- .nv.shared._Z10sub_sharedPiS_S_i --------------------------
	.section	.nv.shared._Z10sub_sharedPiS_S_i,"aw",@nobits
	.sectionflags	@""
	.align	4
.nv.shared._Z10sub_sharedPiS_S_i:
	.zero		2560


//--------------------- .nv.shared._Z10add_sharedPiS_S_i --------------------------
	.section	.nv.shared._Z10add_sharedPiS_S_i,"aw",@nobits
	.sectionflags	@""
	.align	4
.nv.shared._Z10add_sharedPiS_S_i:
	.zero		2560


//--------------------- .nv.constant0._Z12caesar_constPcS_ii --------------------------
	.section	.nv.constant0._Z12caesar_constPcS_ii,"a",@progbits
	.sectionflags	@""
	.align	4
.nv.constant0._Z12caesar_constPcS_ii:
	.zero		920


//--------------------- .nv.constant0._Z13caesar_sharedPcS_ii --------------------------
	.section	.nv.constant0._Z13caesar_sharedPcS_ii,"a",@progbits
	.sectionflags	@""
	.align	4
.nv.constant0._Z13caesar_sharedPcS_ii:
	.zero		920


//--------------------- .nv.constant0._Z9mod_constPi --------------------------
	.section	.nv.constant0._Z9mod_constPi,"a",@progbits
	.sectionflags	@""
	.align	4
.nv.constant0._Z9mod_constPi:
	.zero		904


//--------------------- .nv.constant0._Z10mult_constPi --------------------------
	.section	.nv.constant0._Z10mult_constPi,"a",@progbits
	.sectionflags	@""
	.align	4
.nv.constant0._Z10mult_constPi:
	.zero		904


//--------------------- .nv.constant0._Z9sub_constPi --------------------------
	.section	.nv.constant0._Z9sub_constPi,"a",@progbits
	.sectionflags	@""
	.align	4
.nv.constant0._Z9sub_constPi:
	.zero		904


//--------------------- .nv.constant0._Z9add_constPi --------------------------
	.section	.nv.constant0._Z9add_constPi,"a",@progbits
	.sectionflags	@""
	.align	4
.nv.constant0._Z9add_constPi:
	.zero		904


//--------------------- .nv.constant0._Z10mod_sharedPiS_S_i --------------------------
	.section	.nv.constant0._Z10mod_sharedPiS_S_i,"a",@progbits
	.sectionflags	@""
	.align	4
.nv.constant0._Z10mod_sharedPiS_S_i:
	.zero		924


//--------------------- .nv.constant0._Z11mult_sharedPiS_S_i --------------------------
	.section	.nv.constant0._Z11mult_sharedPiS_S_i,"a",@progbits
	.sectionflags	@""
	.align	4
.nv.constant0._Z11mult_sharedPiS_S_i:
	.zero		924


//--------------------- .nv.constant0._Z10sub_sharedPiS_S_i --------------------------
	.section	.nv.constant0._Z10sub_sharedPiS_S_i,"a",@progbits
	.sectionflags	@""
	.align	4
.nv.constant0._Z10sub_sharedPiS_S_i:
	.zero		924


//--------------------- .nv.constant0._Z10add_sharedPiS_S_i --------------------------
	.section	.nv.constant0._Z10add_sharedPiS_S_i,"a",@progbits
	.sectionflags	@""
	.align	4
.nv.constant0._Z10add_sharedPiS_S_i:
	.zero		924


//--------------------- SYMBOLS --------------------------

	.type		.nv.reservedSmem.offset0,@object
	.size		.nv.reservedSmem.offset0,0x4
	.type		.nv.reservedSmem.cap,@object
	.size		.nv.reservedSmem.cap,0x4
